def attn_fwd(
    Q,
    K,
    V,
    Out,
    Lse,
    sm_scale,
    stride_qz,
    stride_qh,
    stride_qm,
    stride_qk,
    stride_kz,
    stride_kh,
    stride_kn,
    stride_kk,
    stride_vz,
    stride_vh,
    stride_vn,
    stride_vk,
    stride_oz,
    stride_oh,
    stride_om,
    stride_ok,
    seqlen_q,
    seqlen_k,
    BLOCK_M: tl.constexpr,
    BLOCK_N: tl.constexpr,
    HEAD_DIM: tl.constexpr,
    CAUSAL: tl.constexpr,
):
    start_m = tl.program_id(0)
    off_hz = tl.program_id(1)
    q_off = off_hz * stride_qh
    k_off = off_hz * stride_kh
    v_off = off_hz * stride_vh
    offs_m = start_m * BLOCK_M + tl.arange(0, BLOCK_M)
    offs_d = tl.arange(0, HEAD_DIM)
    offs_n = tl.arange(0, BLOCK_N)
    q_ptrs = Q + q_off + offs_m[:, None] * stride_qm + offs_d[None, :] * stride_qk
    k_ptrs = K + k_off + offs_d[:, None] * stride_kk + offs_n[None, :] * stride_kn
    v_ptrs = V + v_off + offs_n[:, None] * stride_vn + offs_d[None, :] * stride_vk
    m_i = tl.full([BLOCK_M], float("-inf"), dtype=tl.float32)
    l_i = tl.zeros([BLOCK_M], dtype=tl.float32) + 1.0
    acc = tl.zeros([BLOCK_M, HEAD_DIM], dtype=tl.float32)
    q = tl.load(q_ptrs)
    acc, l_i, m_i = _attn_fwd_inner(
        acc,
        l_i,
        m_i,
        q,
        k_ptrs,
        v_ptrs,
        sm_scale,
        stride_kn,
        stride_vn,
        start_m,
        seqlen_k,
        BLOCK_M,
        BLOCK_N,
        HEAD_DIM,
        CAUSAL,
    )
    acc = acc / l_i[:, None]
    lse = m_i + tl.math.log2(l_i) / 1.4426950408889634
    o_ptrs = (
        Out
        + off_hz * stride_oh
        + offs_m[:, None] * stride_om
        + offs_d[None, :] * stride_ok
    )
    tl.store(o_ptrs, acc.to(Out.dtype.element_ty))
    tl.store(Lse + off_hz * seqlen_q + offs_m, lse)

# config = {"BLOCK_M": 256, "BLOCK_N": 128, "HEAD_DIM": 32, "arch": "sm_100", "causal": false, "dtype": "fp8e4m3", "num_stages": 2, "num_warps": 8}
# arch = sm_100


// ===== COMPILED SASS (sm_100a) =====

	.target	sm_100a

	.elftype	@"ET_EXEC"


//--------------------- .note.nv.tkinfo           --------------------------
	.section	.note.nv.tkinfo,"",@"SHT_NOTE"
	.sectionflags	@"SHF_NOTE_NV_TKINFO"
	.tkinfo
        /*0018*/ 	.word	0x00000081
        /*0030*/ 	.string	""
        /*0030*/ 	.string	"ptxas-blackwell"
        /*0030*/ 	.string	"Cuda compilation tools, release 12.9, V12.9.86"
        /*0030*/ 	.string	"Build cuda_12.9.r12.9/compiler.36037853_0"
        /*0030*/ 	.string	"-v  -suppress-debug-info  -lineinfo  -arch sm_100a "



//--------------------- .note.nv.cuver            --------------------------
	.section	.note.nv.cuver,"",@"SHT_NOTE"
	.sectionflags	@"SHF_NOTE_NV_CUVER"
        /*0018*/ 	.short	0x0001
        /*001a*/ 	.short	0x0064
        /*001c*/ 	.short	0x0001
        /*001e*/ 	.short	0x0000
        /*0020*/ 	.short	0x0001
        /*0022*/ 	.short	0x0000


//--------------------- .nv.info                  --------------------------
	.section	.nv.info,"",@"SHT_CUDA_INFO"
	.align	4


	//----- nvinfo : EIATTR_REGCOUNT
	.align		4
        /*0000*/ 	.byte	0x04, 0x2f
        /*0002*/ 	.short	(.L_5 - .L_4)
	.align		4
.L_4:
        /*0004*/ 	.word	index@(attn_fwd)
        /*0008*/ 	.word	0x000000f7


	//----- nvinfo : EIATTR_FRAME_SIZE
	.align		4
.L_5:
        /*000c*/ 	.byte	0x04, 0x11
        /*000e*/ 	.short	(.L_7 - .L_6)
	.align		4
.L_6:
        /*0010*/ 	.word	index@($__internal_2_$__cuda_sm10x_tcgen05_guardrail_trap_unallocated_columns_being_dealloced)
        /*0014*/ 	.word	0x00000000


	//----- nvinfo : EIATTR_FRAME_SIZE
	.align		4
.L_7:
        /*0018*/ 	.byte	0x04, 0x11
        /*001a*/ 	.short	(.L_9 - .L_8)
	.align		4
.L_8:
        /*001c*/ 	.word	index@($__internal_1_$__cuda_sm10x_tcgen05_guardrail_trap_phase_invalid_during_alloc)
        /*0020*/ 	.word	0x00000000


	//----- nvinfo : EIATTR_FRAME_SIZE
	.align		4
.L_9:
        /*0024*/ 	.byte	0x04, 0x11
        /*0026*/ 	.short	(.L_11 - .L_10)
	.align		4
.L_10:
        /*0028*/ 	.word	index@($__internal_0_$__cuda_sm10x_tcgen05_guardrail_trap_col_being_dealloced_not_returned_by_alloc)
        /*002c*/ 	.word	0x00000000


	//----- nvinfo : EIATTR_FRAME_SIZE
	.align		4
.L_11:
        /*0030*/ 	.byte	0x04, 0x11
        /*0032*/ 	.short	(.L_13 - .L_12)
	.align		4
.L_12:
        /*0034*/ 	.word	index@(attn_fwd)
        /*0038*/ 	.word	0x00000000


	//----- nvinfo : EIATTR_MIN_STACK_SIZE
	.align		4
.L_13:
        /*003c*/ 	.byte	0x04, 0x12
        /*003e*/ 	.short	(.L_15 - .L_14)
	.align		4
.L_14:
        /*0040*/ 	.word	index@(attn_fwd)
        /*0044*/ 	.word	0x00000000
.L_15:


//--------------------- .nv.info.attn_fwd         --------------------------
	.section	.nv.info.attn_fwd,"",@"SHT_CUDA_INFO"
	.sectionflags	@""
	.align	4


	//----- nvinfo : EIATTR_CUDA_API_VERSION
	.align		4
        /*0000*/ 	.byte	0x04, 0x37
        /*0002*/ 	.short	(.L_17 - .L_16)
.L_16:
        /*0004*/ 	.word	0x00000081


	//----- nvinfo : EIATTR_KPARAM_INFO
	.align		4
.L_17:
        /*0008*/ 	.byte	0x04, 0x17
        /*000a*/ 	.short	(.L_19 - .L_18)
.L_18:
        /*000c*/ 	.word	0x00000000
        /*0010*/ 	.short	0x0019
        /*0012*/ 	.short	0x0080
        /*0014*/ 	.byte	0x00, 0xf4, 0x21, 0x00


	//----- nvinfo : EIATTR_KPARAM_INFO
	.align		4
.L_19:
        /*0018*/ 	.byte	0x04, 0x17
        /*001a*/ 	.short	(.L_21 - .L_20)
.L_20:
        /*001c*/ 	.word	0x00000000
        /*0020*/ 	.short	0x0018
        /*0022*/ 	.short	0x0078
        /*0024*/ 	.byte	0x00, 0xf4, 0x21, 0x00


	//----- nvinfo : EIATTR_KPARAM_INFO
	.align		4
.L_21:
        /*0028*/ 	.byte	0x04, 0x17
        /*002a*/ 	.short	(.L_23 - .L_22)
.L_22:
        /*002c*/ 	.word	0x00000000
        /*0030*/ 	.short	0x0017
        /*0032*/ 	.short	0x0070
        /*0034*/ 	.byte	0x00, 0xf0, 0x11, 0x00


	//----- nvinfo : EIATTR_KPARAM_INFO
	.align		4
.L_23:
        /*0038*/ 	.byte	0x04, 0x17
        /*003a*/ 	.short	(.L_25 - .L_24)
.L_24:
        /*003c*/ 	.word	0x00000000
        /*0040*/ 	.short	0x0016
        /*0042*/ 	.short	0x006c
        /*0044*/ 	.byte	0x00, 0xf0, 0x11, 0x00


	//----- nvinfo : EIATTR_KPARAM_INFO
	.align		4
.L_25:
        /*0048*/ 	.byte	0x04, 0x17
        /*004a*/ 	.short	(.L_27 - .L_26)
.L_26:
        /*004c*/ 	.word	0x00000000
        /*0050*/ 	.short	0x0015
        /*0052*/ 	.short	0x0068
        /*0054*/ 	.byte	0x00, 0xf0, 0x11, 0x00


	//----- nvinfo : EIATTR_KPARAM_INFO
	.align		4
.L_27:
        /*0058*/ 	.byte	0x04, 0x17
        /*005a*/ 	.short	(.L_29 - .L_28)
.L_28:
        /*005c*/ 	.word	0x00000000
        /*0060*/ 	.short	0x0014
        /*0062*/ 	.short	0x0064
        /*0064*/ 	.byte	0x00, 0xf0, 0x11, 0x00


	//----- nvinfo : EIATTR_KPARAM_INFO
	.align		4
.L_29:
        /*0068*/ 	.byte	0x04, 0x17
        /*006a*/ 	.short	(.L_31 - .L_30)
.L_30:
        /*006c*/ 	.word	0x00000000
        /*0070*/ 	.short	0x0013
        /*0072*/ 	.short	0x0060
        /*0074*/ 	.byte	0x00, 0xf0, 0x11, 0x00


	//----- nvinfo : EIATTR_KPARAM_INFO
	.align		4
.L_31:
        /*0078*/ 	.byte	0x04, 0x17
        /*007a*/ 	.short	(.L_33 - .L_32)
.L_32:
        /*007c*/ 	.word	0x00000000
        /*0080*/ 	.short	0x0012
        /*0082*/ 	.short	0x005c
        /*0084*/ 	.byte	0x00, 0xf0, 0x11, 0x00


	//----- nvinfo : EIATTR_KPARAM_INFO
	.align		4
.L_33:
        /*0088*/ 	.byte	0x04, 0x17
        /*008a*/ 	.short	(.L_35 - .L_34)
.L_34:
        /*008c*/ 	.word	0x00000000
        /*0090*/ 	.short	0x0011
        /*0092*/ 	.short	0x0058
        /*0094*/ 	.byte	0x00, 0xf0, 0x11, 0x00


	//----- nvinfo : EIATTR_KPARAM_INFO
	.align		4
.L_35:
        /*0098*/ 	.byte	0x04, 0x17
        /*009a*/ 	.short	(.L_37 - .L_36)
.L_36:
        /*009c*/ 	.word	0x00000000
        /*00a0*/ 	.short	0x0010
        /*00a2*/ 	.short	0x0054
        /*00a4*/ 	.byte	0x00, 0xf0, 0x11, 0x00


	//----- nvinfo : EIATTR_KPARAM_INFO
	.align		4
.L_37:
        /*00a8*/ 	.byte	0x04, 0x17
        /*00aa*/ 	.short	(.L_39 - .L_38)
.L_38:
        /*00ac*/ 	.word	0x00000000
        /*00b0*/ 	.short	0x000f
        /*00b2*/ 	.short	0x0050
        /*00b4*/ 	.byte	0x00, 0xf0, 0x11, 0x00


	//----- nvinfo : EIATTR_KPARAM_INFO
	.align		4
.L_39:
        /*00b8*/ 	.byte	0x04, 0x17
        /*00ba*/ 	.short	(.L_41 - .L_40)
.L_40:
        /*00bc*/ 	.word	0x00000000
        /*00c0*/ 	.short	0x000e
        /*00c2*/ 	.short	0x004c
        /*00c4*/ 	.byte	0x00, 0xf0, 0x11, 0x00


	//----- nvinfo : EIATTR_KPARAM_INFO
	.align		4
.L_41:
        /*00c8*/ 	.byte	0x04, 0x17
        /*00ca*/ 	.short	(.L_43 - .L_42)
.L_42:
        /*00cc*/ 	.word	0x00000000
        /*00d0*/ 	.short	0x000d
        /*00d2*/ 	.short	0x0048
        /*00d4*/ 	.byte	0x00, 0xf0, 0x11, 0x00


	//----- nvinfo : EIATTR_KPARAM_INFO
	.align		4
.L_43:
        /*00d8*/ 	.byte	0x04, 0x17
        /*00da*/ 	.short	(.L_45 - .L_44)
.L_44:
        /*00dc*/ 	.word	0x00000000
        /*00e0*/ 	.short	0x000c
        /*00e2*/ 	.short	0x0044
        /*00e4*/ 	.byte	0x00, 0xf0, 0x11, 0x00


	//----- nvinfo : EIATTR_KPARAM_INFO
	.align		4
.L_45:
        /*00e8*/ 	.byte	0x04, 0x17
        /*00ea*/ 	.short	(.L_47 - .L_46)
.L_46:
        /*00ec*/ 	.word	0x00000000
        /*00f0*/ 	.short	0x000b
        /*00f2*/ 	.short	0x0040
        /*00f4*/ 	.byte	0x00, 0xf0, 0x11, 0x00


	//----- nvinfo : EIATTR_KPARAM_INFO
	.align		4
.L_47:
        /*00f8*/ 	.byte	0x04, 0x17
        /*00fa*/ 	.short	(.L_49 - .L_48)
.L_48:
        /*00fc*/ 	.word	0x00000000
        /*0100*/ 	.short	0x000a
        /*0102*/ 	.short	0x003c
        /*0104*/ 	.byte	0x00, 0xf0, 0x11, 0x00


	//----- nvinfo : EIATTR_KPARAM_INFO
	.align		4
.L_49:
        /*0108*/ 	.byte	0x04, 0x17
        /*010a*/ 	.short	(.L_51 - .L_50)
.L_50:
        /*010c*/ 	.word	0x00000000
        /*0110*/ 	.short	0x0009
        /*0112*/ 	.short	0x0038
        /*0114*/ 	.byte	0x00, 0xf0, 0x11, 0x00


	//----- nvinfo : EIATTR_KPARAM_INFO
	.align		4
.L_51:
        /*0118*/ 	.byte	0x04, 0x17
        /*011a*/ 	.short	(.L_53 - .L_52)
.L_52:
        /*011c*/ 	.word	0x00000000
        /*0120*/ 	.short	0x0008
        /*0122*/ 	.short	0x0034
        /*0124*/ 	.byte	0x00, 0xf0, 0x11, 0x00


	//----- nvinfo : EIATTR_KPARAM_INFO
	.align		4
.L_53:
        /*0128*/ 	.byte	0x04, 0x17
        /*012a*/ 	.short	(.L_55 - .L_54)
.L_54:
        /*012c*/ 	.word	0x00000000
        /*0130*/ 	.short	0x0007
        /*0132*/ 	.short	0x0030
        /*0134*/ 	.byte	0x00, 0xf0, 0x11, 0x00


	//----- nvinfo : EIATTR_KPARAM_INFO
	.align		4
.L_55:
        /*0138*/ 	.byte	0x04, 0x17
        /*013a*/ 	.short	(.L_57 - .L_56)
.L_56:
        /*013c*/ 	.word	0x00000000
        /*0140*/ 	.short	0x0006
        /*0142*/ 	.short	0x002c
        /*0144*/ 	.byte	0x00, 0xf0, 0x11, 0x00


	//----- nvinfo : EIATTR_KPARAM_INFO
	.align		4
.L_57:
        /*0148*/ 	.byte	0x04, 0x17
        /*014a*/ 	.short	(.L_59 - .L_58)
.L_58:
        /*014c*/ 	.word	0x00000000
        /*0150*/ 	.short	0x0005
        /*0152*/ 	.short	0x0028
        /*0154*/ 	.byte	0x00, 0xf0, 0x11, 0x00


	//----- nvinfo : EIATTR_KPARAM_INFO
	.align		4
.L_59:
        /*0158*/ 	.byte	0x04, 0x17
        /*015a*/ 	.short	(.L_61 - .L_60)
.L_60:
        /*015c*/ 	.word	0x00000000
        /*0160*/ 	.short	0x0004
        /*0162*/ 	.short	0x0020
        /*0164*/ 	.byte	0x00, 0xf4, 0x21, 0x00


	//----- nvinfo : EIATTR_KPARAM_INFO
	.align		4
.L_61:
        /*0168*/ 	.byte	0x04, 0x17
        /*016a*/ 	.short	(.L_63 - .L_62)
.L_62:
        /*016c*/ 	.word	0x00000000
        /*0170*/ 	.short	0x0003
        /*0172*/ 	.short	0x0018
        /*0174*/ 	.byte	0x00, 0xf4, 0x21, 0x00


	//----- nvinfo : EIATTR_KPARAM_INFO
	.align		4
.L_63:
        /*0178*/ 	.byte	0x04, 0x17
        /*017a*/ 	.short	(.L_65 - .L_64)
.L_64:
        /*017c*/ 	.word	0x00000000
        /*0180*/ 	.short	0x0002
        /*0182*/ 	.short	0x0010
        /*0184*/ 	.byte	0x00, 0xf4, 0x21, 0x00


	//----- nvinfo : EIATTR_KPARAM_INFO
	.align		4
.L_65:
        /*0188*/ 	.byte	0x04, 0x17
        /*018a*/ 	.short	(.L_67 - .L_66)
.L_66:
        /*018c*/ 	.word	0x00000000
        /*0190*/ 	.short	0x0001
        /*0192*/ 	.short	0x0008
        /*0194*/ 	.byte	0x00, 0xf4, 0x21, 0x00


	//----- nvinfo : EIATTR_KPARAM_INFO
	.align		4
.L_67:
        /*0198*/ 	.byte	0x04, 0x17
        /*019a*/ 	.short	(.L_69 - .L_68)
.L_68:
        /*019c*/ 	.word	0x00000000
        /*01a0*/ 	.short	0x0000
        /*01a2*/ 	.short	0x0000
        /*01a4*/ 	.byte	0x00, 0xf4, 0x21, 0x00


	//----- nvinfo : EIATTR_AT_ENTRY_FRAGMENTS
	.align		4
.L_69:
        /*01a8*/ 	.byte	0x04, 0x4f
        /*01aa*/ 	.short	(.L_71 - .L_70)


	//   ....[0]....
.L_70:
        /*01ac*/ 	.word	0x00000004


	//----- nvinfo : EIATTR_RESERVED_SMEM_USED
	.align		4
.L_71:
        /*01b0*/ 	.byte	0x01, 0x41
	.zero		2


	//----- nvinfo : EIATTR_SPARSE_MMA_MASK
	.align		4
        /*01b4*/ 	.byte	0x03, 0x50
        /*01b6*/ 	.short	0x0000


	//----- nvinfo : EIATTR_TCGEN05_1CTA_USED
	.align		4
        /*01b8*/ 	.byte	0x01, 0x51
	.zero		2


	//----- nvinfo : EIATTR_MAXREG_COUNT
	.align		4
        /*01bc*/ 	.byte	0x03, 0x1b
        /*01be*/ 	.short	0x00ff


	//----- nvinfo : EIATTR_NUM_BARRIERS
	.align		4
        /*01c0*/ 	.byte	0x02, 0x4c
        /*01c2*/ 	.byte	0x01
	.zero		1


	//----- nvinfo : EIATTR_INT_WARP_WIDE_INSTR_OFFSETS
	.align		4
        /*01c4*/ 	.byte	0x04, 0x31
        /*01c6*/ 	.short	(.L_73 - .L_72)


	//   ....[0]....
.L_72:
        /*01c8*/ 	.word	0x00001240


	//   ....[1]....
        /*01cc*/ 	.word	0x00001260


	//   ....[2]....
        /*01d0*/ 	.word	0x000016c0


	//   ....[3]....
        /*01d4*/ 	.word	0x000017b0


	//   ....[4]....
        /*01d8*/ 	.word	0x00006000


	//   ....[5]....
        /*01dc*/ 	.word	0x0000b4c0


	//   ....[6]....
        /*01e0*/ 	.word	0x0000b510


	//----- nvinfo : EIATTR_COOP_GROUP_MASK_REGIDS
	.align		4
.L_73:
        /*01e4*/ 	.byte	0x04, 0x29
        /*01e6*/ 	.short	(.L_75 - .L_74)


	//   ....[0]....
.L_74:
        /*01e8*/ 	.word	0xffffffff


	//   ....[1]....
        /*01ec*/ 	.word	0xffffffff


	//   ....[2]....
        /*01f0*/ 	.word	0xffffffff


	//   ....[3]....
        /*01f4*/ 	.word	0xffffffff


	//----- nvinfo : EIATTR_COOP_GROUP_INSTR_OFFSETS
	.align		4
.L_75:
        /*01f8*/ 	.byte	0x04, 0x28
        /*01fa*/ 	.short	(.L_77 - .L_76)


	//   ....[0]....
.L_76:
        /*01fc*/ 	.word	0x00000050


	//   ....[1]....
        /*0200*/ 	.word	0x00000310


	//   ....[2]....
        /*0204*/ 	.word	0x0000b350


	//   ....[3]....
        /*0208*/ 	.word	0x0000b5c0


	//----- nvinfo : EIATTR_VRC_CTA_INIT_COUNT
	.align		4
.L_77:
        /*020c*/ 	.byte	0x02, 0x4a
        /*020e*/ 	.byte	0x80
	.zero		1


	//----- nvinfo : EIATTR_MBARRIER_INSTR_OFFSETS
	.align		4
        /*0210*/ 	.byte	0x04, 0x39
        /*0212*/ 	.short	(.L_79 - .L_78)


	//   ....[0]....
.L_78:
        /*0214*/ 	.word	0x000014e0
        /*0218*/ 	.word	0x000000ff
        /*021c*/ 	.word	0x00000000
        /*0220*/ 	.short	0x0100
        /*0222*/ 	.byte	0x12
	.zero		1


	//   ....[1]....
        /*0224*/ 	.word	0x000017a0
        /*0228*/ 	.word	0x000000ff
        /*022c*/ 	.word	0x0000d008
        /*0230*/ 	.short	0x0100
        /*0232*/ 	.byte	0x0f
	.zero		1


	//   ....[2]....
        /*0234*/ 	.word	0x00001900
        /*0238*/ 	.word	0x000000ff
        /*023c*/ 	.word	0x0000b000
        /*0240*/ 	.short	0x0100
        /*0242*/ 	.byte	0x0f
	.zero		1


	//   ....[3]....
        /*0244*/ 	.word	0x00001ac0
        /*0248*/ 	.word	0x000000ff
        /*024c*/ 	.word	0x0000b000
        /*0250*/ 	.short	0x010a
        /*0252*/ 	.byte	0x0f
	.zero		1


	//   ....[4]....
        /*0254*/ 	.word	0x00001b90
        /*0258*/ 	.word	0x000000ff
        /*025c*/ 	.word	0x0000b000
        /*0260*/ 	.short	0x0108
        /*0262*/ 	.byte	0x0f
	.zero		1


	//   ....[5]....
        /*0264*/ 	.word	0x00006140
        /*0268*/ 	.word	0x000000ff
        /*026c*/ 	.word	0x0000d010
        /*0270*/ 	.short	0x0100
        /*0272*/ 	.byte	0x0f
	.zero		1


	//   ....[6]....
        /*0274*/ 	.word	0x00006250
        /*0278*/ 	.word	0x000000ff
        /*027c*/ 	.word	0x0000d010
        /*0280*/ 	.short	0x010a
        /*0282*/ 	.byte	0x0f
	.zero		1


	//   ....[7]....
        /*0284*/ 	.word	0x000062b0
        /*0288*/ 	.word	0x000000ff
        /*028c*/ 	.word	0x0000d010
        /*0290*/ 	.short	0x0108
        /*0292*/ 	.byte	0x0f
	.zero		1


	//   ....[8]....
        /*0294*/ 	.word	0x00006330
        /*0298*/ 	.word	0x000000ff
        /*029c*/ 	.word	0x00000000
        /*02a0*/ 	.short	0x010a
        /*02a2*/ 	.byte	0x12
	.zero		1


	//   ....[9]....
        /*02a4*/ 	.word	0x00009e30
        /*02a8*/ 	.word	0x000000ff
        /*02ac*/ 	.word	0x00000000
        /*02b0*/ 	.short	0x010a
        /*02b2*/ 	.byte	0x12
	.zero		1


	//   ....[10]....
        /*02b4*/ 	.word	0x00009fb0
        /*02b8*/ 	.word	0x000000ff
        /*02bc*/ 	.word	0x0000d000
        /*02c0*/ 	.short	0x0108
        /*02c2*/ 	.byte	0x0f
	.zero		1


	//   ....[11]....
        /*02c4*/ 	.word	0x0000a0a0
        /*02c8*/ 	.word	0x000000ff
        /*02cc*/ 	.word	0x0000d008
        /*02d0*/ 	.short	0x0108
        /*02d2*/ 	.byte	0x0f
	.zero		1


	//   ....[12]....
        /*02d4*/ 	.word	0x0000b5e0
        /*02d8*/ 	.word	0x000000ff
        /*02dc*/ 	.word	0x0000b000
        /*02e0*/ 	.short	0x010a
        /*02e2*/ 	.byte	0x0f
	.zero		1


	//   ....[13]....
        /*02e4*/ 	.word	0x0000b610
        /*02e8*/ 	.word	0x000000ff
        /*02ec*/ 	.word	0x0000d010
        /*02f0*/ 	.short	0x010a
        /*02f2*/ 	.byte	0x0f
	.zero		1


	//   ....[14]....
        /*02f4*/ 	.word	0x0000b640
        /*02f8*/ 	.word	0x000000ff
        /*02fc*/ 	.word	0x00000000
        /*0300*/ 	.short	0x010a
        /*0302*/ 	.byte	0x12
	.zero		1


	//   ....[15]....
        /*0304*/ 	.word	0x0000b670
        /*0308*/ 	.word	0x000000ff
        /*030c*/ 	.word	0x00000000
        /*0310*/ 	.short	0x010a
        /*0312*/ 	.byte	0x12
	.zero		1


	//----- nvinfo : EIATTR_NUM_MBARRIERS
	.align		4
.L_79:
        /*0314*/ 	.byte	0x03, 0x38
        /*0316*/ 	.short	0xffff


	//----- nvinfo : EIATTR_EXIT_INSTR_OFFSETS
	.align		4
        /*0318*/ 	.byte	0x04, 0x1c
        /*031a*/ 	.short	(.L_81 - .L_80)


	//   ....[0]....
.L_80:
        /*031c*/ 	.word	0x0000b5d0


	//----- nvinfo : EIATTR_REQNTID
	.align		4
.L_81:
        /*0320*/ 	.byte	0x04, 0x10
        /*0322*/ 	.short	(.L_83 - .L_82)
.L_82:
        /*0324*/ 	.word	0x00000100
        /*0328*/ 	.word	0x00000001
        /*032c*/ 	.word	0x00000001


	//----- nvinfo : EIATTR_CRS_STACK_SIZE
	.align		4
.L_83:
        /*0330*/ 	.byte	0x04, 0x1e
        /*0332*/ 	.short	(.L_85 - .L_84)
.L_84:
        /*0334*/ 	.word	0x00000000


	//----- nvinfo : EIATTR_CBANK_PARAM_SIZE
	.align		4
.L_85:
        /*0338*/ 	.byte	0x03, 0x19
        /*033a*/ 	.short	0x0088


	//----- nvinfo : EIATTR_PARAM_CBANK
	.align		4
        /*033c*/ 	.byte	0x04, 0x0a
        /*033e*/ 	.short	(.L_87 - .L_86)
	.align		4
.L_86:
        /*0340*/ 	.word	index@(.nv.constant0.attn_fwd)
        /*0344*/ 	.short	0x0380
        /*0346*/ 	.short	0x0088


	//----- nvinfo : EIATTR_SW_WAR
	.align		4
.L_87:
        /*0348*/ 	.byte	0x04, 0x36
        /*034a*/ 	.short	(.L_89 - .L_88)
.L_88:
        /*034c*/ 	.word	0x00000008
.L_89:


//--------------------- .nv.compat                --------------------------
	.section	.nv.compat,"",@"SHT_CUDA_COMPAT_INFO"
	.align	4
        /*0000*/ 	.byte	0x02, 0x02, 0x02, 0x00, 0x02, 0x05, 0x05, 0x00, 0x02, 0x03, 0x00, 0x00, 0x02, 0x06, 0x01, 0x00


//--------------------- .nv.callgraph             --------------------------
	.section	.nv.callgraph,"",@"SHT_CUDA_CALLGRAPH"
	.align	4
	.sectionentsize	8
	.align		4
        /*0000*/ 	.word	0x00000000
	.align		4
        /*0004*/ 	.word	0xffffffff
	.align		4
        /*0008*/ 	.word	0x00000000
	.align		4
        /*000c*/ 	.word	0xfffffffe
	.align		4
        /*0010*/ 	.word	0x00000000
	.align		4
        /*0014*/ 	.word	0xfffffffd
	.align		4
        /*0018*/ 	.word	0x00000000
	.align		4
        /*001c*/ 	.word	0xfffffffc


//--------------------- .nv.constant4             --------------------------
	.section	.nv.constant4,"a",@progbits
	.align	8
	.align		8
.nv.constant4:
        /*0000*/ 	.dword	_$_str


//--------------------- .text.attn_fwd            --------------------------
	.section	.text.attn_fwd,"ax",@progbits
	.align	128
        .global         attn_fwd
        .type           attn_fwd,@function
        .size           attn_fwd,(.L_x_27 - attn_fwd)
        .other          attn_fwd,@"STO_CUDA_ENTRY STV_DEFAULT"
attn_fwd:
.text.attn_fwd:
[----:B------:R-:W0:Y:S01]  /*0000*/  LDC R1, c[0x0][0x37c] ;  /* 0x0000df00ff017b82 */ /* 0x000e220000000800 */
[----:B------:R-:W1:Y:S02]  /*0010*/  S2R R2, SR_TID.X ;  /* 0x0000000000027919 */ /* 0x000e640000002100 */
[----:B-1----:R-:W-:-:S13]  /*0020*/  ISETP.GE.U32.AND P0, PT, R2, 0x20, PT ;  /* 0x000000200200780c */ /* 0x002fda0003f06070 */
[----:B------:R-:W-:Y:S05]  /*0030*/  @P0 BRA `(.L_x_0) ;  /* 0x0000000000b80947 */ /* 0x000fea0003800000 */
[----:B------:R-:W1:Y:S01]  /*0040*/  S2UR UR6, SR_CgaCtaId ;  /* 0x00000000000679c3 */ /* 0x000e620000008800 */
[----:B------:R-:W-:Y:S01]  /*0050*/  NOP ;  /* 0x0000000000007918 */ /* 0x000fe20000000000 */
[----:B------:R-:W-:Y:S02]  /*0060*/  UMOV UR4, 0x40 ;  /* 0x0000004000047882 */ /* 0x000fe40000000000 */
[----:B-1----:R-:W-:-:S09]  /*0070*/  ULEA UR4, UR6, UR4, 0x18 ;  /* 0x0000000406047291 */ /* 0x002fd2000f8ec0ff */
[----:B------:R-:W1:Y:S01]  /*0080*/  LDS.U8 R0, [UR4] ;  /* 0x00000004ff007984 */ /* 0x000e620008000000 */
[----:B------:R-:W-:Y:S02]  /*0090*/  UMOV UR4, 0x400 ;  /* 0x0000040000047882 */ /* 0x000fe40000000000 */
[----:B------:R-:W-:Y:S01]  /*00a0*/  ULEA UR4, UR6, UR4, 0x18 ;  /* 0x0000000406047291 */ /* 0x000fe2000f8ec0ff */
[----:B-1----:R-:W-:-:S13]  /*00b0*/  ISETP.NE.AND P1, PT, R0, RZ, PT ;  /* 0x000000ff0000720c */ /* 0x002fda0003f25270 */
[----:B------:R-:W-:Y:S05]  /*00c0*/  @P1 BRA `(.L_x_1) ;  /* 0x00000000007c1947 */ /* 0x000fea0003800000 */
[----:B------:R-:W-:-:S13]  /*00d0*/  ELECT P1, URZ, PT ;  /* 0x0000000000ff782f */ /* 0x000fda0003820000 */
[----:B------:R-:W-:Y:S05]  /*00e0*/  @!P1 BRA `(.L_x_2) ;  /* 0x0000000000849947 */ /* 0x000fea0003800000 */
[----:B------:R-:W-:Y:S01]  /*00f0*/  UMOV UR5, 0x10 ;  /* 0x0000001000057882 */ /* 0x000fe20000000000 */
[----:B------:R-:W-:Y:S01]  /*0100*/  HFMA2 R5, -RZ, RZ, 0, 5.9604644775390625e-08 ;  /* 0x00000001ff057431 */ /* 0x000fe200000001ff */
[----:B------:R-:W-:-:S03]  /*0110*/  MOV R3, 0xffff ;  /* 0x0000ffff00037802 */ /* 0x000fc60000000f00 */
[----:B------:R-:W-:Y:S04]  /*0120*/  DEPBAR.LE SB1, 0x36 ;  /* 0x00009d800000791a */ /* 0x000fe80000000000 */
[----:B------:R-:W1:Y:S02]  /*0130*/  UTCATOMSWS.FIND_AND_SET.ALIGN UP0, UR5, UR5 ;  /* 0x00000005000575e3 */ /* 0x000e640008000800 */
[----:B-1----:R-:W-:-:S04]  /*0140*/  PLOP3.LUT P1, PT, PT, PT, UP0, 0x80, 0x8 ;  /* 0x000000000008781c */ /* 0x002fc80003f2f008 */
[----:B------:R-:W-:-:S04]  /*0150*/  SEL R0, RZ, 0xffffffff, !P1 ;  /* 0xffffffffff007807 */ /* 0x000fc80004800000 */
[----:B------:R-:W-:Y:S02]  /*0160*/  ISETP.NE.AND P1, PT, R0, RZ, PT ;  /* 0x000000ff0000720c */ /* 0x000fe40003f25270 */
[----:B------:R-:W-:-:S11]  /*0170*/  MOV R0, UR5 ;  /* 0x0000000500007c02 */ /* 0x000fd60008000f00 */
[----:B------:R-:W-:Y:S05]  /*0180*/  @P1 BRA `(.L_x_3) ;  /* 0x0000000000241947 */ /* 0x000fea0003800000 */
.L_x_4:
[----:B------:R-:W-:Y:S05]  /*0190*/  NANOSLEEP 0x64 ;  /* 0x000000640000795d */ /* 0x000fea0003800000 */
[----:B------:R-:W-:-:S05]  /*01a0*/  UMOV UR5, 0x10 ;  /* 0x0000001000057882 */ /* 0x000fca0000000000 */
[----:B------:R-:W-:Y:S04]  /*01b0*/  DEPBAR.LE SB1, 0x36 ;  /* 0x00009d800000791a */ /* 0x000fe80000000000 */
[----:B------:R-:W1:Y:S02]  /*01c0*/  UTCATOMSWS.FIND_AND_SET.ALIGN UP0, UR5, UR5 ;  /* 0x00000005000575e3 */ /* 0x000e640008000800 */
[----:B-1----:R-:W-:-:S04]  /*01d0*/  PLOP3.LUT P1, PT, PT, PT, UP0, 0x80, 0x8 ;  /* 0x000000000008781c */ /* 0x002fc80003f2f008 */
[----:B------:R-:W-:-:S04]  /*01e0*/  SEL R0, RZ, 0xffffffff, !P1 ;  /* 0xffffffffff007807 */ /* 0x000fc80004800000 */
[----:B------:R-:W-:Y:S02]  /*01f0*/  ISETP.NE.AND P1, PT, R0, RZ, PT ;  /* 0x000000ff0000720c */ /* 0x000fe40003f25270 */
[----:B------:R-:W-:-:S11]  /*0200*/  MOV R0, UR5 ;  /* 0x0000000500007c02 */ /* 0x000fd60008000f00 */
[----:B------:R-:W-:Y:S05]  /*0210*/  @!P1 BRA `(.L_x_4) ;  /* 0xfffffffc00dc9947 */ /* 0x000fea000383ffff */
.L_x_3:
[C---:B------:R-:W-:Y:S01]  /*0220*/  IADD3 R4, PT, PT, R0.reuse, 0x10, RZ ;  /* 0x0000001000047810 */ /* 0x040fe20007ffe0ff */
[----:B------:R-:W-:Y:S01]  /*0230*/  UMOV UR5, 0x50 ;  /* 0x0000005000057882 */ /* 0x000fe20000000000 */
[----:B------:R-:W-:Y:S01]  /*0240*/  SHF.L.U32 R3, R3, R0, RZ ;  /* 0x0000000003037219 */ /* 0x000fe200000006ff */
[----:B------:R-:W-:Y:S01]  /*0250*/  ULEA UR5, UR6, UR5, 0x18 ;  /* 0x0000000506057291 */ /* 0x000fe2000f8ec0ff */
[----:B------:R-:W-:Y:S02]  /*0260*/  SHF.L.U32 R4, R5, R4, RZ ;  /* 0x0000000405047219 */ /* 0x000fe400000006ff */
[----:B------:R-:W-:Y:S02]  /*0270*/  SHF.L.U32 R0, R0, 0x5, RZ ;  /* 0x0000000500007819 */ /* 0x000fe400000006ff */
[----:B------:R-:W-:-:S05]  /*0280*/  LOP3.LUT R3, R4, R3, RZ, 0xfc, !PT ;  /* 0x0000000304037212 */ /* 0x000fca00078efcff */
[----:B------:R1:W-:Y:S04]  /*0290*/  ATOMS.OR RZ, [UR5], R3 ;  /* 0x00000003ffff798c */ /* 0x0003e8000b000005 */
[----:B------:R1:W-:Y:S01]  /*02a0*/  STS [UR4], R0 ;  /* 0x00000000ff007988 */ /* 0x0003e20008000804 */
[----:B------:R-:W-:Y:S05]  /*02b0*/  BRA `(.L_x_2) ;  /* 0x0000000000107947 */ /* 0x000fea0003800000 */
.L_x_1:
[----:B------:R-:W-:Y:S02]  /*02c0*/  MOV R0, 0xffffffff ;  /* 0xffffffff00007802 */ /* 0x000fe40000000f00 */
[----:B------:R-:W-:-:S03]  /*02d0*/  MOV R4, 0x300 ;  /* 0x0000030000047802 */ /* 0x000fc60000000f00 */
[----:B------:R1:W-:Y:S04]  /*02e0*/  STS [UR4], R0 ;  /* 0x00000000ff007988 */ /* 0x0003e80008000804 */
[----:B01----:R-:W-:Y:S05]  /*02f0*/  CALL.REL.NOINC `($__internal_1_$__cuda_sm10x_tcgen05_guardrail_trap_phase_invalid_during_alloc) ;  /* 0x000000b000f47944 */ /* 0x003fea0003c00000 */
.L_x_2:
[----:B------:R-:W-:Y:S05]  /*0300*/  WARPSYNC.ALL ;  /* 0x0000000000007948 */ /* 0x000fea0003800000 */
[----:B------:R-:W-:Y:S01]  /*0310*/  NOP ;  /* 0x0000000000007918 */ /* 0x000fe20000000000 */
.L_x_0:
[----:B-1----:R-:W1:Y:S01]  /*0320*/  S2R R3, SR_CTAID.X ;  /* 0x0000000000037919 */ /* 0x002e620000002500 */
[----:B------:R-:W2:Y:S01]  /*0330*/  S2UR UR6, SR_CgaCtaId ;  /* 0x00000000000679c3 */ /* 0x000ea20000008800 */
[----:B------:R-:W3:Y:S01]  /*0340*/  LDCU.64 UR4, c[0x0][0x3b0] ;  /* 0x00007600ff0477ac */ /* 0x000ee20008000a00 */
[----:B------:R-:W-:Y:S01]  /*0350*/  LOP3.LUT R0, R2, 0xff, RZ, 0xc0, !PT ;  /* 0x000000ff02007812 */ /* 0x000fe200078ec0ff */
[----:B------:R-:W-:Y:S01]  /*0360*/  UMOV UR15, 0x400 ;  /* 0x00000400000f7882 */ /* 0x000fe20000000000 */
[----:B------:R-:W4:Y:S04]  /*0370*/  LDCU.64 UR26, c[0x0][0x358] ;  /* 0x00006b00ff1a77ac */ /* 0x000f280008000a00 */
[----:B------:R-:W3:Y:S08]  /*0380*/  S2UR UR14, SR_CTAID.Y ;  /* 0x00000000000e79c3 */ /* 0x000ef00000002600 */
[----:B------:R-:W0:Y:S08]  /*0390*/  LDC.64 R4, c[0x0][0x380] ;  /* 0x0000e000ff047b82 */ /* 0x000e300000000a00 */
[----:B------:R-:W4:Y:S01]  /*03a0*/  LDC R69, c[0x0][0x3b8] ;  /* 0x0000ee00ff457b82 */ /* 0x000f220000000800 */
[----:B--2---:R-:W-:-:S07]  /*03b0*/  ULEA UR15, UR6, UR15, 0x18 ;  /* 0x0000000f060f7291 */ /* 0x004fce000f8ec0ff */
[----:B------:R-:W-:Y:S01]  /*03c0*/  BAR.SYNC.DEFER_BLOCKING 0x0 ;  /* 0x0000000000007b1d */ /* 0x000fe20000010000 */
[----:B-1----:R-:W-:Y:S01]  /*03d0*/  LEA R0, R3, R0, 0x8 ;  /* 0x0000000003007211 */ /* 0x002fe200078e40ff */
[----:B---3--:R-:W-:-:S06]  /*03e0*/  UIMAD UR4, UR14, UR4, URZ ;  /* 0x000000040e0472a4 */ /* 0x008fcc000f8e02ff */
[----:B------:R-:W1:Y:S01]  /*03f0*/  LDC.64 R172, c[0x0][0x3c0] ;  /* 0x0000f000ffac7b82 */ /* 0x000e620000000a00 */
[----:B------:R-:W-:Y:S01]  /*0400*/  IMAD R3, R0, UR5, RZ ;  /* 0x0000000500037c24 */ /* 0x000fe2000f8e02ff */
[----:B------:R-:W-:-:S04]  /*0410*/  USHF.R.S32.HI UR5, URZ, 0x1f, UR4 ;  /* 0x0000001fff057899 */ /* 0x000fc80008011404 */
[----:B0-----:R-:W-:Y:S02]  /*0420*/  IADD3 R4, P1, P2, R3, UR4, R4 ;  /* 0x0000000403047c10 */ /* 0x001fe4000fa3e004 */
[----:B------:R-:W-:Y:S01]  /*0430*/  SHF.R.S32.HI R6, RZ, 0x1f, R3 ;  /* 0x0000001fff067819 */ /* 0x000fe20000011403 */
[----:B------:R-:W0:Y:S03]  /*0440*/  LDCU UR4, c[0x0][0x3c8] ;  /* 0x00007900ff0477ac */ /* 0x000e260008000800 */
[----:B------:R-:W-:Y:S02]  /*0450*/  IADD3.X R5, PT, PT, R6, UR5, R5, P1, P2 ;  /* 0x0000000506057c10 */ /* 0x000fe40008fe4405 */
[C---:B----4-:R-:W-:Y:S01]  /*0460*/  SHF.L.U32 R7, R69.reuse, 0x3, RZ ;  /* 0x0000000345077819 */ /* 0x050fe200000006ff */
[----:B------:R-:W2:Y:S01]  /*0470*/  LDS R70, [UR15] ;  /* 0x0000000fff467984 */ /* 0x000ea20008000800 */
[C---:B------:R-:W-:Y:S01]  /*0480*/  SHF.L.U32 R9, R69.reuse, 0x4, RZ ;  /* 0x0000000445097819 */ /* 0x040fe200000006ff */
[----:B------:R-:W-:Y:S01]  /*0490*/  BAR.SYNC.DEFER_BLOCKING 0x0 ;  /* 0x0000000000007b1d */ /* 0x000fe20000010000 */
[C---:B------:R-:W-:Y:S01]  /*04a0*/  IMAD R53, R69.reuse, 0x18, RZ ;  /* 0x0000001845357824 */ /* 0x040fe200078e02ff */
[----:B------:R-:W-:-:S02]  /*04b0*/  SHF.L.U32 R3, R69, 0x1, RZ ;  /* 0x0000000145037819 */ /* 0x000fc400000006ff */
[-C--:B------:R-:W-:Y:S02]  /*04c0*/  LEA R11, R69, R69.reuse, 0x1 ;  /* 0x00000045450b7211 */ /* 0x080fe400078e08ff */
[-C--:B------:R-:W-:Y:S02]  /*04d0*/  IADD3 R20, P6, PT, R7, R4.reuse, RZ ;  /* 0x0000000407147210 */ /* 0x080fe40007fde0ff */
[C---:B------:R-:W-:Y:S01]  /*04e0*/  SHF.L.U32 R13, R69.reuse, 0x2, RZ ;  /* 0x00000002450d7819 */ /* 0x040fe200000006ff */
[----:B------:R-:W-:Y:S01]  /*04f0*/  IMAD R17, R69, 0x6, RZ ;  /* 0x0000000645117824 */ /* 0x000fe200078e02ff */
[-C--:B------:R-:W-:Y:S01]  /*0500*/  IADD3 R36, P5, PT, R9, R4.reuse, RZ ;  /* 0x0000000409247210 */ /* 0x080fe20007fbe0ff */
[----:B------:R-:W-:Y:S01]  /*0510*/  IMAD R25, R69, 0xa, RZ ;  /* 0x0000000a45197824 */ /* 0x000fe200078e02ff */
[----:B------:R-:W-:Y:S01]  /*0520*/  IADD3 R52, P2, PT, R53, R4, RZ ;  /* 0x0000000435347210 */ /* 0x000fe20007f5e0ff */
[----:B------:R-:W-:Y:S01]  /*0530*/  IMAD R27, R69, 0xb, RZ ;  /* 0x0000000b451b7824 */ /* 0x000fe200078e02ff */
[----:B------:R-:W-:-:S02]  /*0540*/  IADD3 R6, P1, PT, R4, R69, RZ ;  /* 0x0000004504067210 */ /* 0x000fc40007f3e0ff */
[-C--:B------:R-:W-:Y:S02]  /*0550*/  IADD3 R8, P4, PT, R3, R4.reuse, RZ ;  /* 0x0000000403087210 */ /* 0x080fe40007f9e0ff */
[-C--:B------:R-:W-:Y:S02]  /*0560*/  IADD3 R10, P3, PT, R11, R4.reuse, RZ ;  /* 0x000000040b0a7210 */ /* 0x080fe40007f7e0ff */
[----:B------:R-:W-:Y:S02]  /*0570*/  LEA.HI.X.SX32 R21, R7, R5, 0x1, P6 ;  /* 0x0000000507157211 */ /* 0x000fe400030f0eff */
[CC--:B------:R-:W-:Y:S02]  /*0580*/  LEA R15, R69.reuse, R69.reuse, 0x2 ;  /* 0x00000045450f7211 */ /* 0x0c0fe400078e10ff */
[CC--:B------:R-:W-:Y:S01]  /*0590*/  LEA R19, R69.reuse, -R69.reuse, 0x3 ;  /* 0x8000004545137211 */ /* 0x0c0fe200078e18ff */
[C---:B------:R-:W-:Y:S01]  /*05a0*/  IMAD R29, R69.reuse, 0xc, RZ ;  /* 0x0000000c451d7824 */ /* 0x040fe200078e02ff */
[C---:B------:R-:W-:Y:S01]  /*05b0*/  LEA R23, R69.reuse, R69, 0x3 ;  /* 0x0000004545177211 */ /* 0x040fe200078e18ff */
[----:B------:R-:W-:Y:S01]  /*05c0*/  IMAD R31, R69, 0xd, RZ ;  /* 0x0000000d451f7824 */ /* 0x000fe200078e02ff */
[-C--:B------:R-:W-:Y:S01]  /*05d0*/  IADD3 R12, P6, PT, R13, R4.reuse, RZ ;  /* 0x000000040d0c7210 */ /* 0x080fe20007fde0ff */
[----:B------:R-:W-:Y:S01]  /*05e0*/  IMAD R33, R69, 0xe, RZ ;  /* 0x0000000e45217824 */ /* 0x000fe200078e02ff */
[-C--:B------:R-:W-:Y:S01]  /*05f0*/  LEA.HI.X.SX32 R37, R9, R5.reuse, 0x1, P5 ;  /* 0x0000000509257211 */ /* 0x080fe200028f0eff */
[----:B------:R-:W-:Y:S01]  /*0600*/  IMAD R41, R69, 0x12, RZ ;  /* 0x0000001245297824 */ /* 0x000fe200078e02ff */
[-C--:B------:R-:W-:Y:S01]  /*0610*/  LEA.HI.X.SX32 R53, R53, R5.reuse, 0x1, P2 ;  /* 0x0000000535357211 */ /* 0x080fe200010f0eff */
[C---:B------:R-:W-:Y:S01]  /*0620*/  IMAD R43, R69.reuse, 0x13, RZ ;  /* 0x00000013452b7824 */ /* 0x040fe200078e02ff */
[CC--:B------:R-:W-:Y:S01]  /*0630*/  LEA.HI.X.SX32 R7, R69.reuse, R5.reuse, 0x1, P1 ;  /* 0x0000000545077211 */ /* 0x0c0fe200008f0eff */
[----:B------:R-:W-:Y:S01]  /*0640*/  IMAD R45, R69, 0x14, RZ ;  /* 0x00000014452d7824 */ /* 0x000fe200078e02ff */
[-C--:B------:R-:W-:Y:S01]  /*0650*/  LEA.HI.X.SX32 R9, R3, R5.reuse, 0x1, P4 ;  /* 0x0000000503097211 */ /* 0x080fe200020f0eff */
[----:B------:R-:W-:Y:S01]  /*0660*/  IMAD R47, R69, 0x15, RZ ;  /* 0x00000015452f7824 */ /* 0x000fe200078e02ff */
[----:B------:R-:W-:Y:S01]  /*0670*/  LEA.HI.X.SX32 R11, R11, R5, 0x1, P3 ;  /* 0x000000050b0b7211 */ /* 0x000fe200018f0eff */
[----:B------:R-:W-:Y:S01]  /*0680*/  IMAD R49, R69, 0x16, RZ ;  /* 0x0000001645317824 */ /* 0x000fe200078e02ff */
[-C--:B------:R-:W-:Y:S01]  /*0690*/  IADD3 R14, P5, PT, R15, R4.reuse, RZ ;  /* 0x000000040f0e7210 */ /* 0x080fe20007fbe0ff */
[----:B------:R-:W-:Y:S01]  /*06a0*/  IMAD R51, R69, 0x17, RZ ;  /* 0x0000001745337824 */ /* 0x000fe200078e02ff */
[-C--:B------:R-:W-:Y:S01]  /*06b0*/  IADD3 R16, P2, PT, R17, R4.reuse, RZ ;  /* 0x0000000411107210 */ /* 0x080fe20007f5e0ff */
[----:B------:R3:W5:Y:S01]  /*06c0*/  LDG.E.U8 R68, desc[UR26][R8.64] ;  /* 0x0000001a08447981 */ /* 0x000762000c1e1100 */
[----:B------:R-:W-:-:S02]  /*06d0*/  IADD3 R18, P1, PT, R19, R4, RZ ;  /* 0x0000000413127210 */ /* 0x000fc40007f3e0ff */
[-C--:B------:R-:W-:Y:S01]  /*06e0*/  IADD3 R22, P4, PT, R23, R4.reuse, RZ ;  /* 0x0000000417167210 */ /* 0x080fe20007f9e0ff */
[----:B------:R-:W-:Y:S01]  /*06f0*/  IMAD R55, R69, 0x19, RZ ;  /* 0x0000001945377824 */ /* 0x000fe200078e02ff */
[-C--:B------:R-:W-:Y:S01]  /*0700*/  IADD3 R24, P3, PT, R25, R4.reuse, RZ ;  /* 0x0000000419187210 */ /* 0x080fe20007f7e0ff */
[----:B------:R-:W-:Y:S01]  /*0710*/  IMAD R57, R69, 0x1a, RZ ;  /* 0x0000001a45397824 */ /* 0x000fe200078e02ff */
[----:B------:R-:W-:Y:S01]  /*0720*/  LEA.HI.X.SX32 R13, R13, R5, 0x1, P6 ;  /* 0x000000050d0d7211 */ /* 0x000fe200030f0eff */
[C---:B------:R-:W-:Y:S01]  /*0730*/  IMAD R59, R69.reuse, 0x1b, RZ ;  /* 0x0000001b453b7824 */ /* 0x040fe200078e02ff */
[CC--:B------:R-:W-:Y:S01]  /*0740*/  LEA R35, R69.reuse, -R69.reuse, 0x4 ;  /* 0x8000004545237211 */ /* 0x0c0fe200078e20ff */
[----:B---3--:R-:W3:Y:S01]  /*0750*/  LDC.64 R8, c[0x0][0x388] ;  /* 0x0000e200ff087b82 */ /* 0x008ee20000000a00 */
[C---:B------:R-:W-:Y:S01]  /*0760*/  LEA R39, R69.reuse, R69, 0x4 ;  /* 0x0000004545277211 */ /* 0x040fe200078e20ff */
[----:B------:R-:W-:Y:S01]  /*0770*/  IMAD R61, R69, 0x1c, RZ ;  /* 0x0000001c453d7824 */ /* 0x000fe200078e02ff */
[----:B------:R-:W-:Y:S01]  /*0780*/  IADD3 R26, P6, PT, R27, R4, RZ ;  /* 0x000000041b1a7210 */ /* 0x000fe20007fde0ff */
[----:B------:R-:W-:Y:S01]  /*0790*/  IMAD R63, R69, 0x1d, RZ ;  /* 0x0000001d453f7824 */ /* 0x000fe200078e02ff */
[-C--:B------:R-:W-:Y:S01]  /*07a0*/  LEA.HI.X.SX32 R15, R15, R5.reuse, 0x1, P5 ;  /* 0x000000050f0f7211 */ /* 0x080fe200028f0eff */
[----:B------:R-:W-:Y:S01]  /*07b0*/  IMAD R65, R69, 0x1e, RZ ;  /* 0x0000001e45417824 */ /* 0x000fe200078e02ff */
[-C--:B------:R-:W-:Y:S01]  /*07c0*/  LEA.HI.X.SX32 R17, R17, R5.reuse, 0x1, P2 ;  /* 0x0000000511117211 */ /* 0x080fe200010f0eff */
[----:B------:R4:W5:Y:S01]  /*07d0*/  LDG.E.U8 R66, desc[UR26][R4.64] ;  /* 0x0000001a04427981 */ /* 0x000962000c1e1100 */
[----:B------:R-:W-:-:S02]  /*07e0*/  LEA.HI.X.SX32 R19, R19, R5, 0x1, P1 ;  /* 0x0000000513137211 */ /* 0x000fc400008f0eff */
[-C--:B------:R-:W-:Y:S01]  /*07f0*/  LEA.HI.X.SX32 R23, R23, R5.reuse, 0x1, P4 ;  /* 0x0000000517177211 */ /* 0x080fe200020f0eff */
[----:B------:R-:W5:Y:S01]  /*0800*/  LDG.E.U8 R11, desc[UR26][R10.64] ;  /* 0x0000001a0a0b7981 */ /* 0x000f62000c1e1100 */
[----:B------:R-:W-:Y:S02]  /*0810*/  LEA.HI.X.SX32 R25, R25, R5, 0x1, P3 ;  /* 0x0000000519197211 */ /* 0x000fe400018f0eff */
[-C--:B------:R-:W-:Y:S01]  /*0820*/  IADD3 R28, P5, PT, R29, R4.reuse, RZ ;  /* 0x000000041d1c7210 */ /* 0x080fe20007fbe0ff */
[----:B------:R-:W5:Y:S01]  /*0830*/  LDG.E.U8 R18, desc[UR26][R18.64] ;  /* 0x0000001a12127981 */ /* 0x000f62000c1e1100 */
[-C--:B------:R-:W-:Y:S02]  /*0840*/  IADD3 R30, P2, PT, R31, R4.reuse, RZ ;  /* 0x000000041f1e7210 */ /* 0x080fe40007f5e0ff */
[-C--:B------:R-:W-:Y:S01]  /*0850*/  IADD3 R32, P1, PT, R33, R4.reuse, RZ ;  /* 0x0000000421207210 */ /* 0x080fe20007f3e0ff */
[----:B------:R-:W5:Y:S01]  /*0860*/  LDG.E.U8 R22, desc[UR26][R22.64] ;  /* 0x0000001a16167981 */ /* 0x000f62000c1e1100 */
[----:B------:R-:W-:-:S02]  /*0870*/  IADD3 R34, P4, PT, R35, R4, RZ ;  /* 0x0000000423227210 */ /* 0x000fc40007f9e0ff */
[-C--:B------:R-:W-:Y:S01]  /*0880*/  IADD3 R38, P3, PT, R39, R4.reuse, RZ ;  /* 0x0000000427267210 */ /* 0x080fe20007f7e0ff */
[----:B------:R-:W5:Y:S01]  /*0890*/  LDG.E.U8 R20, desc[UR26][R20.64] ;  /* 0x0000001a14147981 */ /* 0x000f62000c1e1100 */
[-C--:B------:R-:W-:Y:S02]  /*08a0*/  LEA.HI.X.SX32 R27, R27, R5.reuse, 0x1, P6 ;  /* 0x000000051b1b7211 */ /* 0x080fe400030f0eff */
[----:B------:R-:W-:Y:S01]  /*08b0*/  IADD3 R40, P6, PT, R41, R4, RZ ;  /* 0x0000000429287210 */ /* 0x000fe20007fde0ff */
[----:B------:R-:W5:Y:S01]  /*08c0*/  LDG.E.U8 R13, desc[UR26][R12.64] ;  /* 0x0000001a0c0d7981 */ /* 0x000f62000c1e1100 */
[-C--:B------:R-:W-:Y:S02]  /*08d0*/  LEA.HI.X.SX32 R29, R29, R5.reuse, 0x1, P5 ;  /* 0x000000051d1d7211 */ /* 0x080fe400028f0eff */
[-C--:B------:R-:W-:Y:S01]  /*08e0*/  LEA.HI.X.SX32 R31, R31, R5.reuse, 0x1, P2 ;  /* 0x000000051f1f7211 */ /* 0x080fe200010f0eff */
[----:B------:R-:W5:Y:S01]  /*08f0*/  LDG.E.U8 R15, desc[UR26][R14.64] ;  /* 0x0000001a0e0f7981 */ /* 0x000f62000c1e1100 */
        /* <DEDUP_REMOVED lines=12> */
[----:B------:R-:W-:Y:S02]  /*09c0*/  LEA.HI.X.SX32 R41, R41, R5, 0x1, P6 ;  /* 0x0000000529297211 */ /* 0x000fe400030f0eff */
[----:B------:R-:W-:Y:S01]  /*09d0*/  IADD3 R54, P6, PT, R55, R4, RZ ;  /* 0x0000000437367210 */ /* 0x000fe20007fde0ff */
[----:B------:R-:W5:Y:S01]  /*09e0*/  LDG.E.U8 R26, desc[UR26][R26.64] ;  /* 0x0000001a1a1a7981 */ /* 0x000f62000c1e1100 */
[----:B------:R-:W-:Y:S02]  /*09f0*/  LEA R67, R69, -R69, 0x5 ;  /* 0x8000004545437211 */ /* 0x000fe400078e28ff */
[-C--:B------:R-:W-:Y:S01]  /*0a00*/  LEA.HI.X.SX32 R43, R43, R5.reuse, 0x1, P5 ;  /* 0x000000052b2b7211 */ /* 0x080fe200028f0eff */
[----:B------:R-:W5:Y:S01]  /*0a10*/  LDG.E.U8 R28, desc[UR26][R28.64] ;  /* 0x0000001a1c1c7981 */ /* 0x000f62000c1e1100 */
[----:B------:R-:W-:-:S02]  /*0a20*/  LEA.HI.X.SX32 R45, R45, R5, 0x1, P2 ;  /* 0x000000052d2d7211 */ /* 0x000fc400010f0eff */
[-C--:B------:R-:W-:Y:S01]  /*0a30*/  LEA.HI.X.SX32 R47, R47, R5.reuse, 0x1, P1 ;  /* 0x000000052f2f7211 */ /* 0x080fe200008f0eff */
[----:B------:R-:W5:Y:S01]  /*0a40*/  LDG.E.U8 R30, desc[UR26][R30.64] ;  /* 0x0000001a1e1e7981 */ /* 0x000f62000c1e1100 */
[-C--:B------:R-:W-:Y:S02]  /*0a50*/  LEA.HI.X.SX32 R49, R49, R5.reuse, 0x1, P4 ;  /* 0x0000000531317211 */ /* 0x080fe400020f0eff */
[----:B------:R-:W-:Y:S01]  /*0a60*/  LEA.HI.X.SX32 R51, R51, R5, 0x1, P3 ;  /* 0x0000000533337211 */ /* 0x000fe200018f0eff */
[----:B------:R-:W5:Y:S01]  /*0a70*/  LDG.E.U8 R32, desc[UR26][R32.64] ;  /* 0x0000001a20207981 */ /* 0x000f62000c1e1100 */
[----:B------:R-:W-:Y:S02]  /*0a80*/  SHF.R.U32.HI R3, RZ, 0x5, R2 ;  /* 0x00000005ff037819 */ /* 0x000fe40000011602 */
[-C--:B------:R-:W-:Y:S01]  /*0a90*/  IADD3 R56, P5, PT, R57, R4.reuse, RZ ;  /* 0x0000000439387210 */ /* 0x080fe20007fbe0ff */
[----:B------:R-:W5:Y:S01]  /*0aa0*/  LDG.E.U8 R34, desc[UR26][R34.64] ;  /* 0x0000001a22227981 */ /* 0x000f62000c1e1100 */
[----:B------:R-:W-:-:S02]  /*0ab0*/  IADD3 R58, P2, PT, R59, R4, RZ ;  /* 0x000000043b3a7210 */ /* 0x000fc40007f5e0ff */
[-C--:B------:R-:W-:Y:S01]  /*0ac0*/  IADD3 R60, P1, PT, R61, R4.reuse, RZ ;  /* 0x000000043d3c7210 */ /* 0x080fe20007f3e0ff */
[----:B------:R-:W5:Y:S01]  /*0ad0*/  LDG.E.U8 R38, desc[UR26][R38.64] ;  /* 0x0000001a26267981 */ /* 0x000f62000c1e1100 */
[-C--:B------:R-:W-:Y:S02]  /*0ae0*/  IADD3 R62, P4, PT, R63, R4.reuse, RZ ;  /* 0x000000043f3e7210 */ /* 0x080fe40007f9e0ff */
[-C--:B------:R-:W-:Y:S01]  /*0af0*/  IADD3 R64, P3, PT, R65, R4.reuse, RZ ;  /* 0x0000000441407210 */ /* 0x080fe20007f7e0ff */
[----:B------:R-:W5:Y:S01]  /*0b00*/  LDG.E.U8 R40, desc[UR26][R40.64] ;  /* 0x0000001a28287981 */ /* 0x000f62000c1e1100 */
[----:B------:R-:W-:Y:S02]  /*0b10*/  LEA.HI.X.SX32 R55, R55, R5, 0x1, P6 ;  /* 0x0000000537377211 */ /* 0x000fe400030f0eff */
[----:B----4-:R-:W-:Y:S01]  /*0b20*/  IADD3 R4, P6, PT, R67, R4, RZ ;  /* 0x0000000443047210 */ /* 0x010fe20007fde0ff */
[----:B------:R-:W5:Y:S01]  /*0b30*/  LDG.E.U8 R42, desc[UR26][R42.64] ;  /* 0x0000001a2a2a7981 */ /* 0x000f62000c1e1100 */
[----:B------:R-:W-:-:S02]  /*0b40*/  R2UR UR28, R3 ;  /* 0x00000000031c72ca */ /* 0x000fc400000e0000 */
[-C--:B------:R-:W-:Y:S01]  /*0b50*/  LEA.HI.X.SX32 R57, R57, R5.reuse, 0x1, P5 ;  /* 0x0000000539397211 */ /* 0x080fe200028f0eff */
[----:B------:R-:W5:Y:S01]  /*0b60*/  LDG.E.U8 R44, desc[UR26][R44.64] ;  /* 0x0000001a2c2c7981 */ /* 0x000f62000c1e1100 */
[-C--:B------:R-:W-:Y:S02]  /*0b70*/  LEA.HI.X.SX32 R59, R59, R5.reuse, 0x1, P2 ;  /* 0x000000053b3b7211 */ /* 0x080fe400010f0eff */
[-C--:B------:R-:W-:Y:S01]  /*0b80*/  LEA.HI.X.SX32 R61, R61, R5.reuse, 0x1, P1 ;  /* 0x000000053d3d7211 */ /* 0x080fe200008f0eff */
[----:B------:R-:W5:Y:S01]  /*0b90*/  LDG.E.U8 R46, desc[UR26][R46.64] ;  /* 0x0000001a2e2e7981 */ /* 0x000f62000c1e1100 */
[-C--:B------:R-:W-:Y:S02]  /*0ba0*/  LEA.HI.X.SX32 R63, R63, R5.reuse, 0x1, P4 ;  /* 0x000000053f3f7211 */ /* 0x080fe400020f0eff */
[----:B------:R-:W-:Y:S01]  /*0bb0*/  LEA.HI.X.SX32 R65, R65, R5, 0x1, P3 ;  /* 0x0000000541417211 */ /* 0x000fe200018f0eff */
[----:B------:R-:W5:Y:S01]  /*0bc0*/  LDG.E.U8 R48, desc[UR26][R48.64] ;  /* 0x0000001a30307981 */ /* 0x000f62000c1e1100 */
[----:B------:R-:W-:-:S02]  /*0bd0*/  LOP3.LUT R3, R2, 0x1f, RZ, 0xc0, !PT ;  /* 0x0000001f02037812 */ /* 0x000fc400078ec0ff */
[----:B------:R-:W-:Y:S01]  /*0be0*/  LEA.HI.X.SX32 R5, R67, R5, 0x1, P6 ;  /* 0x0000000543057211 */ /* 0x000fe200030f0eff */
[----:B------:R-:W-:Y:S01]  /*0bf0*/  UIADD3 UR5, UPT, UPT, UR28, 0x38, URZ ;  /* 0x000000381c057890 */ /* 0x000fe2000fffe0ff */
[----:B------:R4:W5:Y:S04]  /*0c00*/  LDG.E.U8 R67, desc[UR26][R6.64] ;  /* 0x0000001a06437981 */ /* 0x000968000c1e1100 */
[----:B------:R2:W5:Y:S01]  /*0c10*/  LDG.E.U8 R19, desc[UR26][R4.64] ;  /* 0x0000001a04137981 */ /* 0x000562000c1e1100 */
[----:B------:R-:W-:Y:S01]  /*0c20*/  LOP3.LUT R132, R2, 0x7f, RZ, 0xc0, !PT ;  /* 0x0000007f02847812 */ /* 0x000fe200078ec0ff */
[----:B------:R-:W-:Y:S02]  /*0c30*/  UIADD3 UR7, UPT, UPT, UR28, 0x58, URZ ;  /* 0x000000581c077890 */ /* 0x000fe4000fffe0ff */
[----:B------:R-:W-:Y:S01]  /*0c40*/  UIADD3 UR8, UPT, UPT, UR28, 0x78, URZ ;  /* 0x000000781c087890 */ /* 0x000fe2000fffe0ff */
[----:B------:R3:W5:Y:S01]  /*0c50*/  LDG.E.U8 R50, desc[UR26][R50.64] ;  /* 0x0000001a32327981 */ /* 0x000762000c1e1100 */
[----:B----4-:R-:W-:Y:S01]  /*0c60*/  SHF.R.U32.HI R7, RZ, 0x5, R2 ;  /* 0x00000005ff077819 */ /* 0x010fe20000011602 */
[----:B0-----:R-:W-:-:S02]  /*0c70*/  IMAD R6, R3, UR4, RZ ;  /* 0x0000000403067c24 */ /* 0x001fc4000f8e02ff */
[----:B-1----:R-:W-:Y:S01]  /*0c80*/  IMAD R3, R172, UR14, RZ ;  /* 0x0000000eac037c24 */ /* 0x002fe2000f8e02ff */
[----:B--2---:R-:W-:Y:S01]  /*0c90*/  SGXT.U32 R4, R7, 0x3 ;  /* 0x000000030704781a */ /* 0x004fe20000000000 */
[----:B------:R0:W5:Y:S01]  /*0ca0*/  LDG.E.U8 R54, desc[UR26][R54.64] ;  /* 0x0000001a36367981 */ /* 0x000162000c1e1100 */
[----:B------:R-:W-:Y:S02]  /*0cb0*/  SHF.R.S32.HI R7, RZ, 0x1f, R6 ;  /* 0x0000001fff077819 */ /* 0x000fe40000011406 */
[--C-:B---3--:R-:W-:Y:S01]  /*0cc0*/  IADD3 R145, P1, P2, R6, R8, R3.reuse ;  /* 0x0000000806917210 */ /* 0x108fe20007a3e003 */
[----:B------:R-:W-:Y:S01]  /*0cd0*/  IMAD R4, R4, R173, RZ ;  /* 0x000000ad04047224 */ /* 0x000fe200078e02ff */
[----:B------:R-:W-:Y:S01]  /*0ce0*/  SHF.R.S32.HI R6, RZ, 0x1f, R3 ;  /* 0x0000001fff067819 */ /* 0x000fe20000011403 */
[----:B------:R0:W5:Y:S03]  /*0cf0*/  LDG.E.U8 R56, desc[UR26][R56.64] ;  /* 0x0000001a38387981 */ /* 0x000166000c1e1100 */
[----:B------:R-:W-:Y:S01]  /*0d00*/  IADD3.X R23, PT, PT, R7, R9, R6, P1, P2 ;  /* 0x0000000907177210 */ /* 0x000fe20000fe4406 */
[----:B------:R0:W5:Y:S01]  /*0d10*/  LDG.E.U8 R58, desc[UR26][R58.64] ;  /* 0x0000001a3a3a7981 */ /* 0x000162000c1e1100 */
[----:B------:R-:W-:-:S02]  /*0d20*/  LEA R6, R173, R4, 0x3 ;  /* 0x00000004ad067211 */ /* 0x000fc400078e18ff */
[----:B------:R-:W-:Y:S01]  /*0d30*/  R2UR UR16, R70 ;  /* 0x00000000461072ca */ /* 0x000fe200000e0000 */
[----:B------:R0:W5:Y:S01]  /*0d40*/  LDG.E.U8 R60, desc[UR26][R60.64] ;  /* 0x0000001a3c3c7981 */ /* 0x000162000c1e1100 */
[C---:B------:R-:W-:Y:S02]  /*0d50*/  LEA R8, R173.reuse, R6, 0x3 ;  /* 0x00000006ad087211 */ /* 0x040fe400078e18ff */
[C---:B------:R-:W-:Y:S01]  /*0d60*/  IADD3 R174, P1, PT, R4.reuse, R145, RZ ;  /* 0x0000009104ae7210 */ /* 0x040fe20007f3e0ff */
[----:B------:R0:W5:Y:S01]  /*0d70*/  LDG.E.U8 R62, desc[UR26][R62.64] ;  /* 0x0000001a3e3e7981 */ /* 0x000162000c1e1100 */
[----:B------:R-:W-:Y:S02]  /*0d80*/  LEA R10, R173, R8, 0x4 ;  /* 0x00000008ad0a7211 */ /* 0x000fe400078e20ff */
[----:B------:R-:W-:Y:S01]  /*0d90*/  LEA.HI.X.SX32 R175, R4, R23, 0x1, P1 ;  /* 0x0000001704af7211 */ /* 0x000fe200008f0eff */
[----:B------:R0:W5:Y:S01]  /*0da0*/  LDG.E.U8 R64, desc[UR26][R64.64] ;  /* 0x0000001a40407981 */ /* 0x000162000c1e1100 */
[----:B------:R-:W-:-:S02]  /*0db0*/  LOP3.LUT R5, R2, 0x80, RZ, 0xc0, !PT ;  /* 0x0000008002057812 */ /* 0x000fc400078ec0ff */
[----:B------:R-:W-:Y:S02]  /*0dc0*/  LEA R4, R173, R10, 0x3 ;  /* 0x0000000aad047211 */ /* 0x000fe400078e18ff */
[C---:B------:R-:W-:Y:S02]  /*0dd0*/  IADD3 R170, P1, PT, R6.reuse, R145, RZ ;  /* 0x0000009106aa7210 */ /* 0x040fe40007f3e0ff */
[----:B------:R-:W-:Y:S01]  /*0de0*/  LEA R21, R5, R132, 0x5 ;  /* 0x0000008405157211 */ /* 0x000fe200078e28ff */
[C---:B------:R-:W-:Y:S01]  /*0df0*/  IMAD R5, R173.reuse, UR5, RZ ;  /* 0x00000005ad057c24 */ /* 0x040fe2000f8e02ff */
[C---:B------:R-:W-:Y:S01]  /*0e00*/  LEA R12, R173.reuse, R4, 0x3 ;  /* 0x00000004ad0c7211 */ /* 0x040fe200078e18ff */
[----:B------:R-:W-:Y:S01]  /*0e10*/  UIADD3 UR4, UPT, UPT, UR28, 0x18, URZ ;  /* 0x000000181c047890 */ /* 0x000fe2000fffe0ff */
[----:B------:R-:W-:Y:S02]  /*0e20*/  LEA.HI.X.SX32 R171, R6, R23, 0x1, P1 ;  /* 0x0000001706ab7211 */ /* 0x000fe400008f0eff */
[----:B------:R-:W-:-:S02]  /*0e30*/  LEA R6, R173, R12, 0x4 ;  /* 0x0000000cad067211 */ /* 0x000fc400078e20ff */
[----:B------:R-:W-:Y:S01]  /*0e40*/  IADD3 R158, P3, PT, R5, R145, RZ ;  /* 0x00000091059e7210 */ /* 0x000fe20007f7e0ff */
[C---:B------:R-:W-:Y:S01]  /*0e50*/  IMAD R3, R173.reuse, UR4, RZ ;  /* 0x00000004ad037c24 */ /* 0x040fe2000f8e02ff */
[----:B------:R-:W-:Y:S02]  /*0e60*/  LEA R14, R173, R6, 0x3 ;  /* 0x00000006ad0e7211 */ /* 0x000fe400078e18ff */
[----:B------:R-:W-:Y:S02]  /*0e70*/  LEA.HI.X.SX32 R159, R5, R23, 0x1, P3 ;  /* 0x00000017059f7211 */ /* 0x000fe400018f0eff */
[-C--:B------:R-:W-:Y:S02]  /*0e80*/  IADD3 R162, P3, PT, R4, R145.reuse, RZ ;  /* 0x0000009104a27210 */ /* 0x080fe40007f7e0ff */
[----:B------:R-:W-:Y:S02]  /*0e90*/  LEA R16, R173, R14, 0x3 ;  /* 0x0000000ead107211 */ /* 0x000fe400078e18ff */
[----:B------:R-:W-:-:S02]  /*0ea0*/  IADD3 R166, P2, PT, R3, R145, RZ ;  /* 0x0000009103a67210 */ /* 0x000fc40007f5e0ff */
[----:B------:R-:W-:Y:S02]  /*0eb0*/  IADD3 R168, P1, PT, R8, R145, RZ ;  /* 0x0000009108a87210 */ /* 0x000fe40007f3e0ff */
[-C--:B------:R-:W-:Y:S02]  /*0ec0*/  LEA.HI.X.SX32 R163, R4, R23.reuse, 0x1, P3 ;  /* 0x0000001704a37211 */ /* 0x080fe400018f0eff */
[C---:B------:R-:W-:Y:S01]  /*0ed0*/  LEA R4, R173.reuse, R16, 0x4 ;  /* 0x00000010ad047211 */ /* 0x040fe200078e20ff */
[----:B------:R-:W-:Y:S01]  /*0ee0*/  IMAD R7, R173, UR7, RZ ;  /* 0x00000007ad077c24 */ /* 0x000fe2000f8e02ff */
[----:B------:R-:W-:Y:S02]  /*0ef0*/  LEA.HI.X.SX32 R167, R3, R23, 0x1, P2 ;  /* 0x0000001703a77211 */ /* 0x000fe400010f0eff */
[----:B------:R-:W-:Y:S02]  /*0f00*/  IADD3 R164, P2, PT, R10, R145, RZ ;  /* 0x000000910aa47210 */ /* 0x000fe40007f5e0ff */
[----:B------:R-:W-:-:S02]  /*0f10*/  LEA.HI.X.SX32 R169, R8, R23, 0x1, P1 ;  /* 0x0000001708a97211 */ /* 0x000fc400008f0eff */
[C---:B------:R-:W-:Y:S01]  /*0f20*/  LEA R8, R173.reuse, R4, 0x3 ;  /* 0x00000004ad087211 */ /* 0x040fe200078e18ff */
[----:B------:R-:W-:Y:S01]  /*0f30*/  IMAD R9, R173, UR8, RZ ;  /* 0x00000008ad097c24 */ /* 0x000fe2000f8e02ff */
[----:B------:R-:W-:Y:S02]  /*0f40*/  IADD3 R150, P4, PT, R7, R145, RZ ;  /* 0x0000009107967210 */ /* 0x000fe40007f9e0ff */
[----:B------:R-:W-:Y:S02]  /*0f50*/  LEA.HI.X.SX32 R165, R10, R23, 0x1, P2 ;  /* 0x000000170aa57211 */ /* 0x000fe400010f0eff */
[-C--:B------:R-:W-:Y:S02]  /*0f60*/  IADD3 R160, P1, PT, R12, R145.reuse, RZ ;  /* 0x000000910ca07210 */ /* 0x080fe40007f3e0ff */
[-C--:B------:R-:W-:Y:S02]  /*0f70*/  IADD3 R156, P2, PT, R6, R145.reuse, RZ ;  /* 0x00000091069c7210 */ /* 0x080fe40007f5e0ff */
[----:B------:R-:W-:-:S02]  /*0f80*/  IADD3 R154, P3, PT, R14, R145, RZ ;  /* 0x000000910e9a7210 */ /* 0x000fc40007f7e0ff */
[----:B------:R-:W-:Y:S02]  /*0f90*/  LEA R3, R173, R8, 0x3 ;  /* 0x00000008ad037211 */ /* 0x000fe400078e18ff */
[-C--:B------:R-:W-:Y:S02]  /*0fa0*/  LEA.HI.X.SX32 R151, R7, R23.reuse, 0x1, P4 ;  /* 0x0000001707977211 */ /* 0x080fe400020f0eff */
[-C--:B------:R-:W-:Y:S02]  /*0fb0*/  LEA.HI.X.SX32 R161, R12, R23.reuse, 0x1, P1 ;  /* 0x000000170ca17211 */ /* 0x080fe400008f0eff */
[-C--:B------:R-:W-:Y:S02]  /*0fc0*/  LEA.HI.X.SX32 R157, R6, R23.reuse, 0x1, P2 ;  /* 0x00000017069d7211 */ /* 0x080fe400010f0eff */
[----:B------:R-:W-:Y:S02]  /*0fd0*/  LEA.HI.X.SX32 R155, R14, R23, 0x1, P3 ;  /* 0x000000170e9b7211 */ /* 0x000fe400018f0eff */
[----:B------:R-:W-:-:S02]  /*0fe0*/  IADD3 R144, P4, PT, R3, R145, RZ ;  /* 0x0000009103907210 */ /* 0x000fc40007f9e0ff */
[-C--:B------:R-:W-:Y:S02]  /*0ff0*/  IADD3 R142, P5, PT, R9, R145.reuse, RZ ;  /* 0x00000091098e7210 */ /* 0x080fe40007fbe0ff */
[-C--:B------:R-:W-:Y:S02]  /*1000*/  IADD3 R152, P1, PT, R16, R145.reuse, RZ ;  /* 0x0000009110987210 */ /* 0x080fe40007f3e0ff */
[-C--:B------:R-:W-:Y:S02]  /*1010*/  IADD3 R148, P2, PT, R4, R145.reuse, RZ ;  /* 0x0000009104947210 */ /* 0x080fe40007f5e0ff */
[----:B------:R-:W-:Y:S02]  /*1020*/  IADD3 R146, P3, PT, R8, R145, RZ ;  /* 0x0000009108927210 */ /* 0x000fe40007f7e0ff */
[-C--:B------:R-:W-:Y:S02]  /*1030*/  LEA.HI.X.SX32 R145, R3, R23.reuse, 0x1, P4 ;  /* 0x0000001703917211 */ /* 0x080fe400020f0eff */
[----:B------:R-:W-:-:S02]  /*1040*/  LEA.HI.X.SX32 R143, R9, R23, 0x1, P5 ;  /* 0x00000017098f7211 */ /* 0x000fc400028f0eff */
[-C--:B------:R-:W-:Y:S02]  /*1050*/  LEA.HI.X.SX32 R153, R16, R23.reuse, 0x1, P1 ;  /* 0x0000001710997211 */ /* 0x080fe400008f0eff */
[-C--:B------:R-:W-:Y:S02]  /*1060*/  LEA.HI.X.SX32 R149, R4, R23.reuse, 0x1, P2 ;  /* 0x0000001704957211 */ /* 0x080fe400010f0eff */
[----:B------:R-:W-:Y:S02]  /*1070*/  LEA.HI.X.SX32 R147, R8, R23, 0x1, P3 ;  /* 0x0000001708937211 */ /* 0x000fe400018f0eff */
[----:B------:R-:W-:Y:S01]  /*1080*/  LOP3.LUT R3, R21, 0x10, RZ, 0x3c, !PT ;  /* 0x0000001015037812 */ /* 0x000fe200078e3cff */
[----:B0-----:R-:W-:Y:S06]  /*1090*/  @P0 BRA `(.L_x_5) ;  /* 0x0000000000180947 */ /* 0x001fec0003800000 */
[----:B------:R-:W-:Y:S01]  /*10a0*/  ELECT P1, URZ, PT ;  /* 0x0000000000ff782f */ /* 0x000fe20003820000 */
[----:B------:R-:W-:Y:S01]  /*10b0*/  HFMA2 R4, -RZ, RZ, 0, 5.9604644775390625e-08 ;  /* 0x00000001ff047431 */ /* 0x000fe200000001ff */
[----:B------:R-:W-:Y:S01]  /*10c0*/  UMOV UR4, 0x40 ;  /* 0x0000004000047882 */ /* 0x000fe20000000000 */
[----:B------:R-:W-:Y:S01]  /*10d0*/  UVIRTCOUNT.DEALLOC.SMPOOL 0x80 ;  /* 0x000000800000784c */ /* 0x000fe20000000000 */
[----:B------:R-:W-:-:S09]  /*10e0*/  ULEA UR4, UR6, UR4, 0x18 ;  /* 0x0000000406047291 */ /* 0x000fd2000f8ec0ff */
[----:B------:R0:W-:Y:S03]  /*10f0*/  @P1 STS.U8 [UR4], R4 ;  /* 0x00000004ff001988 */ /* 0x0001e60008000004 */
.L_x_5:
[----:B------:R-:W-:Y:S01]  /*1100*/  USHF.L.U32 UR4, UR28, 0x15, URZ ;  /* 0x000000151c047899 */ /* 0x000fe200080006ff */
[C---:B------:R-:W-:Y:S01]  /*1110*/  LOP3.LUT R5, R21.reuse, 0x20, RZ, 0x3c, !PT ;  /* 0x0000002015057812 */ /* 0x040fe200078e3cff */
[----:B------:R-:W-:Y:S01]  /*1120*/  ULOP3.LUT UR20, UR28, 0x4, URZ, 0xc0, !UPT ;  /* 0x000000041c147892 */ /* 0x000fe2000f8ec0ff */
[----:B-----5:R-:W-:Y:S01]  /*1130*/  STS.U8 [R21+UR15+0x8400], R20 ;  /* 0x0084001415007988 */ /* 0x020fe2000800000f */
[----:B------:R-:W-:Y:S01]  /*1140*/  ULOP3.LUT UR6, UR4, 0x600000, URZ, 0xc0, !UPT ;  /* 0x0060000004067892 */ /* 0x000fe2000f8ec0ff */
[C---:B------:R-:W-:Y:S01]  /*1150*/  LOP3.LUT R7, R21.reuse, 0x30, RZ, 0x3c, !PT ;  /* 0x0000003015077812 */ /* 0x040fe200078e3cff */
[----:B------:R-:W-:Y:S01]  /*1160*/  UMOV UR5, 0x1 ;  /* 0x0000000100057882 */ /* 0x000fe20000000000 */
[----:B------:R-:W-:Y:S01]  /*1170*/  STS.U8 [R21+UR15+0x8800], R36 ;  /* 0x0088002415007988 */ /* 0x000fe2000800000f */
[----:B------:R-:W-:Y:S01]  /*1180*/  UIADD3 UR17, UPT, UPT, UR16, UR6, URZ ;  /* 0x0000000610117290 */ /* 0x000fe2000fffe0ff */
[----:B------:R-:W-:Y:S01]  /*1190*/  LOP3.LUT R9, R21, 0x40, RZ, 0x3c, !PT ;  /* 0x0000004015097812 */ /* 0x000fe200078e3cff */
[----:B------:R-:W-:-:S02]  /*11a0*/  UIADD3 UR18, UPT, UPT, UR15, 0xd000, URZ ;  /* 0x0000d0000f127890 */ /* 0x000fc4000fffe0ff */
[----:B------:R-:W-:Y:S01]  /*11b0*/  STS.U8 [R21+UR15+0x8c00], R52 ;  /* 0x008c003415007988 */ /* 0x000fe2000800000f */
[----:B------:R-:W-:Y:S01]  /*11c0*/  ULEA UR17, UR20, UR17, 0x3 ;  /* 0x0000001114117291 */ /* 0x000fe2000f8e18ff */
[----:B------:R-:W-:Y:S01]  /*11d0*/  LOP3.LUT P1, RZ, R2, 0xff, RZ, 0xc0, !PT ;  /* 0x000000ff02ff7812 */ /* 0x000fe2000782c0ff */
[----:B------:R-:W1:Y:S01]  /*11e0*/  LDCU UR21, c[0x0][0x3f0] ;  /* 0x00007e00ff1577ac */ /* 0x000e620008000800 */
[----:B------:R-:W-:Y:S01]  /*11f0*/  STS.U8 [R21+UR15+0x8000], R66 ;  /* 0x0080004215007988 */ /* 0x000fe2000800000f */
[----:B0-----:R-:W-:Y:S02]  /*1200*/  PRMT R4, RZ, 0x7610, R4 ;  /* 0x00007610ff047816 */ /* 0x001fe40000000004 */
[----:B------:R-:W-:Y:S01]  /*1210*/  PRMT R6, RZ, 0x7610, R6 ;  /* 0x00007610ff067816 */ /* 0x000fe20000000006 */
[----:B------:R-:W-:Y:S04]  /*1220*/  STS.U8 [R3+UR15+0x8080], R67 ;  /* 0x0080804303007988 */ /* 0x000fe8000800000f */
[----:B------:R-:W-:Y:S03]  /*1230*/  STS.U8 [R3+UR15+0x8480], R22 ;  /* 0x0084801603007988 */ /* 0x000fe6000800000f */
[----:B------:R-:W-:Y:S01]  /*1240*/  VOTEU.ALL UP0, P1 ;  /* 0x0000000000ff7886 */ /* 0x000fe20000800000 */
[----:B------:R-:W-:Y:S01]  /*1250*/  STS.U8 [R3+UR15+0x8880], R38 ;  /* 0x0088802603007988 */ /* 0x000fe2000800000f */
[----:B------:R-:W-:-:S03]  /*1260*/  VOTEU.ALL UP1, P1 ;  /* 0x0000000000ff7886 */ /* 0x000fc60000820000 */
[----:B------:R0:W-:Y:S01]  /*1270*/  STS.U8 [R3+UR15+0x8c80], R54 ;  /* 0x008c803603007988 */ /* 0x0001e2000800000f */
[----:B------:R-:W-:-:S04]  /*1280*/  @!UP0 UIADD3 UR8, UPT, UPT, -UR5, 0x100000, URZ ;  /* 0x0010000005088890 */ /* 0x000fc8000fffe1ff */
[----:B------:R-:W-:Y:S02]  /*1290*/  @!UP0 USHF.L.U32 UR9, UR8, 0xb, URZ ;  /* 0x0000000b08098899 */ /* 0x000fe400080006ff */
[----:B------:R-:W-:Y:S01]  /*12a0*/  @!UP0 USHF.L.U32 UR8, UR8, 0x1, URZ ;  /* 0x0000000108088899 */ /* 0x000fe200080006ff */
[----:B-1----:R-:W-:Y:S01]  /*12b0*/  ISETP.LT.AND P2, PT, RZ, UR21, PT ;  /* 0x00000015ff007c0c */ /* 0x002fe2000bf41270 */
[----:B------:R-:W-:Y:S04]  /*12c0*/  STS.U8 [R5+UR15+0x8100], R68 ;  /* 0x0081004405007988 */ /* 0x000fe8000800000f */
[----:B------:R-:W-:Y:S01]  /*12d0*/  STS.U8 [R5+UR15+0x8500], R24 ;  /* 0x0085001805007988 */ /* 0x000fe2000800000f */
[----:B0-----:R-:W-:-:S03]  /*12e0*/  LOP3.LUT R3, R21, 0x50, RZ, 0x3c, !PT ;  /* 0x0000005015037812 */ /* 0x001fc600078e3cff */
[----:B------:R-:W-:Y:S04]  /*12f0*/  STS.U8 [R5+UR15+0x8900], R40 ;  /* 0x0089002805007988 */ /* 0x000fe8000800000f */
[----:B------:R0:W-:Y:S04]  /*1300*/  STS.U8 [R5+UR15+0x8d00], R56 ;  /* 0x008d003805007988 */ /* 0x0001e8000800000f */
[----:B------:R-:W-:Y:S04]  /*1310*/  STS.U8 [R7+UR15+0x8180], R11 ;  /* 0x0081800b07007988 */ /* 0x000fe8000800000f */
[----:B------:R-:W-:Y:S01]  /*1320*/  STS.U8 [R7+UR15+0x8580], R26 ;  /* 0x0085801a07007988 */ /* 0x000fe2000800000f */
[----:B0-----:R-:W-:-:S02]  /*1330*/  LOP3.LUT R5, R21, 0x60, RZ, 0x3c, !PT ;  /* 0x0000006015057812 */ /* 0x001fc400078e3cff */
[----:B------:R-:W-:Y:S01]  /*1340*/  LOP3.LUT R21, R21, 0x70, RZ, 0x3c, !PT ;  /* 0x0000007015157812 */ /* 0x000fe200078e3cff */
[----:B------:R-:W-:Y:S04]  /*1350*/  STS.U8 [R7+UR15+0x8980], R42 ;  /* 0x0089802a07007988 */ /* 0x000fe8000800000f */
        /* <DEDUP_REMOVED lines=13> */
[----:B------:R0:W-:Y:S04]  /*1430*/  STS.U8 [R21+UR15+0x8380], R18 ;  /* 0x0083801215007988 */ /* 0x0001e8000800000f */
[----:B------:R1:W-:Y:S04]  /*1440*/  STS.U8 [R21+UR15+0x8780], R34 ;  /* 0x0087802215007988 */ /* 0x0003e8000800000f */
[----:B------:R2:W-:Y:S04]  /*1450*/  STS.U8 [R21+UR15+0x8b80], R50 ;  /* 0x008b803215007988 */ /* 0x0005e8000800000f */
[----:B------:R2:W-:Y:S01]  /*1460*/  STS.U8 [R21+UR15+0x8f80], R19 ;  /* 0x008f801315007988 */ /* 0x0005e2000800000f */
[----:B------:R-:W-:Y:S01]  /*1470*/  STTM.x32 tmem[UR17], RZ ;  /* 0x000000ff000079ed */ /* 0x000fe200082c0011 */
[----:B------:R-:W3:Y:S02]  /*1480*/  FENCE.VIEW.ASYNC.T ;  /* 0x00000000000073c6 */ /* 0x000ee40000000200 */
[----:B---3--:R-:W-:Y:S01]  /*1490*/  BAR.SYNC.DEFER_BLOCKING 0x0 ;  /* 0x0000000000007b1d */ /* 0x008fe20000010000 */
[----:B------:R-:W-:-:S02]  /*14a0*/  PRMT R8, RZ, 0x7610, R8 ;  /* 0x00007610ff087816 */ /* 0x000fc40000000008 */
[----:B------:R-:W-:Y:S02]  /*14b0*/  PRMT R10, RZ, 0x7610, R10 ;  /* 0x00007610ff0a7816 */ /* 0x000fe4000000000a */
[----:B------:R-:W-:Y:S01]  /*14c0*/  PRMT R12, RZ, 0x7610, R12 ;  /* 0x00007610ff0c7816 */ /* 0x000fe2000000000c */
[----:B------:R-:W3:Y:S02]  /*14d0*/  FENCE.VIEW.ASYNC.S ;  /* 0x00000000000073c6 */ /* 0x000ee40000000000 */
[----:B---3--:R3:W4:Y:S02]  /*14e0*/  @!UP1 SYNCS.EXCH.64 URZ, [UR18], UR8 ;  /* 0x0000000812ff95b2 */ /* 0x0087240008000100 */
[----:B----4-:R-:W-:Y:S01]  /*14f0*/  BAR.SYNC.DEFER_BLOCKING 0x0 ;  /* 0x0000000000007b1d */ /* 0x010fe20000010000 */
[----:B------:R-:W-:Y:S02]  /*1500*/  PRMT R14, RZ, 0x7610, R14 ;  /* 0x00007610ff0e7816 */ /* 0x000fe4000000000e */
[----:B------:R-:W-:-:S02]  /*1510*/  PRMT R16, RZ, 0x7610, R16 ;  /* 0x00007610ff107816 */ /* 0x000fc40000000010 */
[----:B0-----:R-:W-:Y:S02]  /*1520*/  PRMT R18, RZ, 0x7610, R18 ;  /* 0x00007610ff127816 */ /* 0x001fe40000000012 */
[----:B------:R-:W-:Y:S02]  /*1530*/  PRMT R20, RZ, 0x7610, R20 ;  /* 0x00007610ff147816 */ /* 0x000fe40000000014 */
[----:B------:R-:W-:Y:S02]  /*1540*/  PRMT R22, RZ, 0x7610, R22 ;  /* 0x00007610ff167816 */ /* 0x000fe40000000016 */
[----:B------:R-:W-:Y:S02]  /*1550*/  PRMT R24, RZ, 0x7610, R24 ;  /* 0x00007610ff187816 */ /* 0x000fe40000000018 */
[----:B------:R-:W-:Y:S02]  /*1560*/  PRMT R26, RZ, 0x7610, R26 ;  /* 0x00007610ff1a7816 */ /* 0x000fe4000000001a */
[----:B------:R-:W-:-:S02]  /*1570*/  PRMT R28, RZ, 0x7610, R28 ;  /* 0x00007610ff1c7816 */ /* 0x000fc4000000001c */
[----:B------:R-:W-:Y:S02]  /*1580*/  PRMT R30, RZ, 0x7610, R30 ;  /* 0x00007610ff1e7816 */ /* 0x000fe4000000001e */
[----:B------:R-:W-:Y:S02]  /*1590*/  PRMT R32, RZ, 0x7610, R32 ;  /* 0x00007610ff207816 */ /* 0x000fe40000000020 */
[----:B-1----:R-:W-:Y:S01]  /*15a0*/  PRMT R34, RZ, 0x7610, R34 ;  /* 0x00007610ff227816 */ /* 0x002fe20000000022 */
[----:B------:R-:W4:Y:S04]  /*15b0*/  @P2 LDG.E.U8 R4, desc[UR26][R174.64] ;  /* 0x0000001aae042981 */ /* 0x000f28000c1e1100 */
[----:B------:R-:W2:Y:S04]  /*15c0*/  @P2 LDG.E.U8 R6, desc[UR26][R170.64] ;  /* 0x0000001aaa062981 */ /* 0x000ea8000c1e1100 */
        /* <DEDUP_REMOVED lines=13> */
[----:B------:R-:W2:Y:S01]  /*16a0*/  @P2 LDG.E.U8 R34, desc[UR26][R142.64] ;  /* 0x0000001a8e222981 */ /* 0x000ea2000c1e1100 */
[----:B------:R-:W-:Y:S01]  /*16b0*/  SHF.R.S32.HI R3, RZ, 0x7, R2 ;  /* 0x00000007ff037819 */ /* 0x000fe20000011402 */
[----:B------:R-:W-:Y:S01]  /*16c0*/  VOTEU.ALL UP1, P1 ;  /* 0x0000000000ff7886 */ /* 0x000fe20000820000 */
[----:B---3--:R-:W-:-:S04]  /*16d0*/  @!UP0 UIADD3 UR8, UPT, UPT, -UR5, 0x100000, URZ ;  /* 0x0010000005088890 */ /* 0x008fc8000fffe1ff */
[----:B------:R-:W-:Y:S02]  /*16e0*/  @!UP0 USHF.L.U32 UR9, UR8, 0xb, URZ ;  /* 0x0000000b08098899 */ /* 0x000fe400080006ff */
[----:B------:R-:W-:Y:S02]  /*16f0*/  @!UP0 USHF.L.U32 UR8, UR8, 0x1, URZ ;  /* 0x0000000108088899 */ /* 0x000fe400080006ff */
[----:B------:R-:W-:Y:S01]  /*1700*/  UIADD3 UR19, UPT, UPT, UR16, 0x40, URZ ;  /* 0x0000004010137890 */ /* 0x000fe2000fffe0ff */
[----:B------:R-:W-:Y:S01]  /*1710*/  SGXT R3, R3, 0x1 ;  /* 0x000000010303781a */ /* 0x000fe20000000200 */
[----:B------:R-:W-:-:S04]  /*1720*/  @!UP0 UIADD3 UR4, UPT, UPT, -UR5, 0x100000, URZ ;  /* 0x0010000005048890 */ /* 0x000fc8000fffe1ff */
[----:B------:R-:W-:Y:S02]  /*1730*/  @!UP0 USHF.L.U32 UR5, UR4, 0xb, URZ ;  /* 0x0000000b04058899 */ /* 0x000fe400080006ff */
[----:B------:R-:W-:Y:S02]  /*1740*/  @!UP0 USHF.L.U32 UR4, UR4, 0x1, URZ ;  /* 0x0000000104048899 */ /* 0x000fe400080006ff */
[----:B------:R-:W-:Y:S01]  /*1750*/  UIADD3 UR6, UPT, UPT, UR6, UR19, URZ ;  /* 0x0000001306067290 */ /* 0x000fe2000fffe0ff */
[----:B------:R-:W-:Y:S02]  /*1760*/  LOP3.LUT R3, R3, 0x90, RZ, 0xc0, !PT ;  /* 0x0000009003037812 */ /* 0x000fe400078ec0ff */
[----:B------:R-:W-:Y:S01]  /*1770*/  ISETP.EQ.U32.AND P3, PT, RZ, UR28, P2 ;  /* 0x0000001cff007c0c */ /* 0x000fe20009762070 */
[----:B------:R-:W-:Y:S01]  /*1780*/  ULEA UR20, UR20, UR6, 0x5 ;  /* 0x0000000614147291 */ /* 0x000fe2000f8e28ff */
[----:B------:R-:W-:Y:S01]  /*1790*/  LOP3.LUT R3, R3, 0x7f, R2, 0x78, !PT ;  /* 0x0000007f03037812 */ /* 0x000fe200078e7802 */
[----:B------:R0:W1:Y:S01]  /*17a0*/  @!UP1 SYNCS.EXCH.64 URZ, [UR15+0xd008], UR8 ;  /* 0x00d008080fff95b2 */ /* 0x0000620008000100 */
[----:B------:R-:W-:Y:S01]  /*17b0*/  VOTEU.ALL UP1, P1 ;  /* 0x0000000000ff7886 */ /* 0x000fe20000820000 */
[----:B0-----:R-:W-:-:S02]  /*17c0*/  UIADD3 UR8, UPT, UPT, UR15, 0xb000, URZ ;  /* 0x0000b0000f087890 */ /* 0x001fc4000fffe0ff */
[----:B----4-:R0:W-:Y:S04]  /*17d0*/  STS.U8 [R3+UR15+0xa000], R4 ;  /* 0x00a0000403007988 */ /* 0x0101e8000800000f */
[----:B--2---:R0:W-:Y:S04]  /*17e0*/  STS.U8 [R3+UR15+0xa100], R6 ;  /* 0x00a1000603007988 */ /* 0x0041e8000800000f */
[----:B------:R0:W-:Y:S04]  /*17f0*/  STS.U8 [R3+UR15+0xa200], R8 ;  /* 0x00a2000803007988 */ /* 0x0001e8000800000f */
        /* <DEDUP_REMOVED lines=12> */
[----:B------:R0:W-:Y:S01]  /*18c0*/  STS.U8 [R3+UR15+0xaf00], R34 ;  /* 0x00af002203007988 */ /* 0x0001e2000800000f */
[----:B-1----:R1:W-:Y:S06]  /*18d0*/  MEMBAR.ALL.CTA ;  /* 0x0000000000007992 */ /* 0x0023ec0000008000 */
[----:B-1----:R-:W-:Y:S04]  /*18e0*/  FENCE.VIEW.ASYNC.S ;  /* 0x00000000000073c6 */ /* 0x002fe80000000000 */
[----:B------:R-:W1:Y:S02]  /*18f0*/  FENCE.VIEW.ASYNC.S ;  /* 0x00000000000073c6 */ /* 0x000e640000000000 */
[----:B-1----:R0:W1:Y:S02]  /*1900*/  @!UP1 SYNCS.EXCH.64 URZ, [UR15+0xb000], UR4 ;  /* 0x00b000040fff95b2 */ /* 0x0020640008000100 */
[----:B-1----:R-:W-:Y:S06]  /*1910*/  BAR.SYNC.DEFER_BLOCKING 0x0 ;  /* 0x0000000000007b1d */ /* 0x002fec0000010000 */
[----:B0-----:R-:W-:Y:S05]  /*1920*/  @!P3 BRA `(.L_x_6) ;  /* 0x000000000060b947 */ /* 0x001fea0003800000 */
[----:B------:R-:W-:Y:S01]  /*1930*/  UIADD3 UR4, UPT, UPT, UR15, 0x8000, URZ ;  /* 0x000080000f047890 */ /* 0x000fe2000fffe0ff */
[----:B------:R-:W-:Y:S01]  /*1940*/  UMOV UR12, 0x100 ;  /* 0x00000100000c7882 */ /* 0x000fe20000000000 */
[----:B------:R-:W-:Y:S02]  /*1950*/  UMOV UR13, 0x40004040 ;  /* 0x40004040000d7882 */ /* 0x000fe40000000000 */
[----:B------:R-:W-:Y:S02]  /*1960*/  USHF.R.U32.HI UR6, URZ, 0x4, UR4 ;  /* 0x00000004ff067899 */ /* 0x000fe40008011604 */
[----:B------:R-:W-:Y:S02]  /*1970*/  UIADD3 UR4, UPT, UPT, UR15, 0xa000, URZ ;  /* 0x0000a0000f047890 */ /* 0x000fe4000fffe0ff */
[----:B------:R-:W-:Y:S02]  /*1980*/  USGXT.U32 UR6, UR6, 0xe ;  /* 0x0000000e0606789a */ /* 0x000fe40008000000 */
[----:B------:R-:W-:Y:S01]  /*1990*/  USHF.R.U32.HI UR4, URZ, 0x4, UR4 ;  /* 0x00000004ff047899 */ /* 0x000fe20008011604 */
[----:B------:R-:W-:Y:S01]  /*19a0*/  UMOV UR7, URZ ;  /* 0x000000ff00077c82 */ /* 0x000fe20008000000 */
[----:B------:R-:W-:-:S02]  /*19b0*/  UIADD3 UR9, UPT, UPT, UR16, 0xc0, URZ ;  /* 0x000000c010097890 */ /* 0x000fc4000fffe0ff */
[----:B------:R-:W-:Y:S02]  /*19c0*/  USGXT.U32 UR10, UR4, 0xe ;  /* 0x0000000e040a789a */ /* 0x000fe40008000000 */
[----:B------:R-:W-:Y:S01]  /*19d0*/  UIADD3.64 UR12, UPT, UPT, UR6, UR12, URZ ;  /* 0x0000000c060c7297 */ /* 0x000fe2000fffe0ff */
[----:B------:R-:W-:Y:S01]  /*19e0*/  UMOV UR22, 0x0 ;  /* 0x0000000000167882 */ /* 0x000fe20000000000 */
[----:B------:R-:W-:Y:S01]  /*19f0*/  UMOV UR23, 0x8208010 ;  /* 0x0820801000177882 */ /* 0x000fe20000000000 */
[----:B------:R-:W-:Y:S01]  /*1a00*/  UMOV UR4, UR8 ;  /* 0x0000000800047c82 */ /* 0x000fe20008000000 */
[----:B------:R-:W-:Y:S01]  /*1a10*/  UMOV UR5, URZ ;  /* 0x000000ff00057c82 */ /* 0x000fe20008000000 */
[----:B------:R-:W-:Y:S01]  /*1a20*/  UMOV UR11, 0xc0004010 ;  /* 0xc0004010000b7882 */ /* 0x000fe20000000000 */
[----:B------:R-:W-:Y:S01]  /*1a30*/  UMOV UR7, 0x40004040 ;  /* 0x4000404000077882 */ /* 0x000fe20000000000 */
[----:B------:R-:W-:Y:S01]  /*1a40*/  UMOV UR24, 0x0 ;  /* 0x0000000000187882 */ /* 0x000fe20000000000 */
[----:B------:R-:W-:Y:S01]  /*1a50*/  UMOV UR25, 0x8208010 ;  /* 0x0820801000197882 */ /* 0x000fe20000000000 */
[----:B------:R-:W-:Y:S01]  /*1a60*/  UMOV UR4, UR4 ;  /* 0x0000000400047c82 */ /* 0x000fe20008000000 */
[----:B------:R0:W-:Y:S01]  /*1a70*/  UTCQMMA gdesc[UR6], gdesc[UR10], tmem[UR19], tmem[UR22], idesc[UR23], !UPT ;  /* 0x00ff160a060075ea */ /* 0x0001e2000f800313 */
[----:B------:R0:W-:Y:S01]  /*1a80*/  UTCQMMA gdesc[UR12], gdesc[UR10], tmem[UR9], tmem[UR24], idesc[UR25], !UPT ;  /* 0x00ff180a0c0075ea */ /* 0x0001e2000f800309 */
[----:B------:R0:W-:Y:S01]  /*1a90*/  UTCBAR [UR4], URZ ;  /* 0x000000ff040073e9 */ /* 0x0001e200080000ff */
[----:B------:R-:W-:Y:S01]  /*1aa0*/  NOP ;  /* 0x0000000000007918 */ /* 0x000fe20000000000 */
.L_x_6:
[----:B------:R-:W-:Y:S05]  /*1ab0*/  @!P2 BRA `(.L_x_7) ;  /* 0x000000000008a947 */ /* 0x000fea0003800000 */
[----:B------:R-:W1:Y:S02]  /*1ac0*/  SYNCS.PHASECHK.TRANS64.TRYWAIT P4, [UR15+0xb000], RZ ;  /* 0x00b000ffff0075a7 */ /* 0x000e64000808110f */
[----:B-1----:R-:W-:Y:S05]  /*1ad0*/  @!P4 BRA `(.L_x_8) ;  /* 0x0000009800c0c947 */ /* 0x002fea0003800000 */
.L_x_7:
[----:B------:R-:W-:Y:S06]  /*1ae0*/  BAR.SYNC.DEFER_BLOCKING 0x0 ;  /* 0x0000000000007b1d */ /* 0x000fec0000010000 */
[----:B------:R-:W1:Y:S01]  /*1af0*/  LDCU UR5, c[0x0][0x3a8] ;  /* 0x00007500ff0577ac */ /* 0x000e620008000800 */
[----:B------:R-:W1:Y:S01]  /*1b00*/  LDTM.x128 R4, tmem[UR20] ;  /* 0x00000014000479ee */ /* 0x000e6200083c0000 */
[----:B0-----:R-:W0:Y:S01]  /*1b10*/  LDCU.64 UR10, c[0x0][0x3d0] ;  /* 0x00007a00ff0a77ac */ /* 0x001e220008000a00 */
[----:B------:R-:W-:Y:S02]  /*1b20*/  PRMT R212, RZ, 0x7610, R212 ;  /* 0x00007610ffd47816 */ /* 0x000fe400000000d4 */
[----:B------:R-:W-:-:S02]  /*1b30*/  PRMT R216, RZ, 0x7610, R216 ;  /* 0x00007610ffd87816 */ /* 0x000fc400000000d8 */
[----:B------:R-:W-:Y:S02]  /*1b40*/  PRMT R215, RZ, 0x7610, R215 ;  /* 0x00007610ffd77816 */ /* 0x000fe400000000d7 */
[----:B------:R-:W-:Y:S02]  /*1b50*/  PRMT R217, RZ, 0x7610, R217 ;  /* 0x00007610ffd97816 */ /* 0x000fe400000000d9 */
[----:B------:R-:W-:Y:S02]  /*1b60*/  PRMT R219, RZ, 0x7610, R219 ;  /* 0x00007610ffdb7816 */ /* 0x000fe400000000db */
[----:B------:R-:W-:Y:S02]  /*1b70*/  PRMT R220, RZ, 0x7610, R220 ;  /* 0x00007610ffdc7816 */ /* 0x000fe400000000dc */
[----:B------:R-:W-:Y:S01]  /*1b80*/  PRMT R222, RZ, 0x7610, R222 ;  /* 0x00007610ffde7816 */ /* 0x000fe200000000de */
[----:B------:R-:W2:Y:S01]  /*1b90*/  @!P1 SYNCS.CCTL.IV [UR15+0xb000] ;  /* 0x00b00000ff0099b1 */ /* 0x000ea2000800000f */
[----:B------:R-:W-:Y:S01]  /*1ba0*/  PRMT R223, RZ, 0x7610, R223 ;  /* 0x00007610ffdf7816 */ /* 0x000fe200000000df */
[----:B------:R-:W-:Y:S01]  /*1bb0*/  NOP ;  /* 0x0000000000007918 */ /* 0x000fe20000000000 */
[----:B0-----:R-:W-:Y:S01]  /*1bc0*/  UIMAD UR10, UR14, UR10, URZ ;  /* 0x0000000a0e0a72a4 */ /* 0x001fe2000f8e02ff */
[----:B-1----:R-:W-:Y:S01]  /*1bd0*/  FMUL R133, R4, UR5 ;  /* 0x0000000504857c20 */ /* 0x002fe20008400000 */
[----:B------:R-:W-:Y:S01]  /*1be0*/  FMUL R134, R5, UR5 ;  /* 0x0000000505867c20 */ /* 0x000fe20008400000 */
[----:B------:R-:W-:Y:S01]  /*1bf0*/  FMUL R135, R6, UR5 ;  /* 0x0000000506877c20 */ /* 0x000fe20008400000 */
[----:B------:R-:W-:Y:S01]  /*1c00*/  FMUL R136, R7, UR5 ;  /* 0x0000000507887c20 */ /* 0x000fe20008400000 */
[----:B------:R-:W-:Y:S01]  /*1c10*/  FMUL R137, R8, UR5 ;  /* 0x0000000508897c20 */ /* 0x000fe20008400000 */
[----:B------:R-:W-:Y:S01]  /*1c20*/  FMUL R138, R101, UR5 ;  /* 0x00000005658a7c20 */ /* 0x000fe20008400000 */
[----:B------:R-:W-:Y:S01]  /*1c30*/  FMUL R141, R131, UR5 ;  /* 0x00000005838d7c20 */ /* 0x000fe20008400000 */
[----:B------:R-:W-:Y:S01]  /*1c40*/  FMNMX3 R135, R133, R134, R135, !PT ;  /* 0x0000008685877276 */ /* 0x000fe20007800087 */
[----:B------:R-:W-:Y:S01]  /*1c50*/  FMUL R133, R9, UR5 ;  /* 0x0000000509857c20 */ /* 0x000fe20008400000 */
[----:B------:R-:W-:Y:S01]  /*1c60*/  FMUL R134, R10, UR5 ;  /* 0x000000050a867c20 */ /* 0x000fe20008400000 */
[----:B------:R-:W-:Y:S01]  /*1c70*/  USHF.R.S32.HI UR4, URZ, 0x1f, UR10 ;  /* 0x0000001fff047899 */ /* 0x000fe2000801140a */
[----:B------:R-:W-:Y:S01]  /*1c80*/  FMNMX3 R137, R135, R136, R137, !PT ;  /* 0x0000008887897276 */ /* 0x000fe20007800089 */
[----:B------:R-:W-:Y:S01]  /*1c90*/  FMUL R135, R11, UR5 ;  /* 0x000000050b877c20 */ /* 0x000fe20008400000 */
[----:B------:R-:W-:-:S02]  /*1ca0*/  FMUL R136, R12, UR5 ;  /* 0x000000050c887c20 */ /* 0x000fc40008400000 */
[----:B------:R-:W-:Y:S01]  /*1cb0*/  FMNMX3 R137, R137, R133, R134, !PT ;  /* 0x0000008589897276 */ /* 0x000fe20007800086 */
[----:B------:R-:W-:Y:S01]  /*1cc0*/  FMUL R133, R13, UR5 ;  /* 0x000000050d857c20 */ /* 0x000fe20008400000 */
[----:B------:R-:W-:Y:S02]  /*1cd0*/  FMUL R134, R14, UR5 ;  /* 0x000000050e867c20 */ /* 0x000fe40008400000 */
[----:B------:R-:W-:Y:S01]  /*1ce0*/  FMNMX3 R137, R137, R135, R136, !PT ;  /* 0x0000008789897276 */ /* 0x000fe20007800088 */
[----:B------:R-:W-:Y:S01]  /*1cf0*/  FMUL R135, R15, UR5 ;  /* 0x000000050f877c20 */ /* 0x000fe20008400000 */
[----:B------:R-:W-:Y:S02]  /*1d00*/  FMUL R136, R16, UR5 ;  /* 0x0000000510887c20 */ /* 0x000fe40008400000 */
        /* <DEDUP_REMOVED lines=133> */
[----:B------:R-:W-:-:S03]  /*2560*/  FMUL R135, R105, UR5 ;  /* 0x0000000569877c20 */ /* 0x000fc60008400000 */
        /* <DEDUP_REMOVED lines=36> */
[----:B------:R-:W-:-:S04]  /*27b0*/  FMNMX3 R133, R137, R133, R134, !PT ;  /* 0x0000008589857276 */ /* 0x000fc80007800086 */
[----:B------:R-:W-:-:S04]  /*27c0*/  FMNMX3 R136, R133, R135, R136, !PT ;  /* 0x0000008785887276 */ /* 0x000fc80007800088 */
[----:B------:R-:W-:-:S05]  /*27d0*/  FMNMX3 R141, R136, -INF , R141, !PT ;  /* 0xff800000888d7876 */ /* 0x000fca000780008d */
[--C-:B------:R-:W-:Y:S01]  /*27e0*/  FFMA R50, R50, UR5, -R141.reuse ;  /* 0x0000000532327c23 */ /* 0x100fe2000800088d */
        /* <DEDUP_REMOVED lines=8> */
[----:B------:R-:W-:Y:S01]  /*2870*/  FMUL R50, R50, 1.4426950216293334961 ;  /* 0x3fb8aa3b32327820 */ /* 0x000fe20000400000 */
[----:B------:R-:W-:Y:S01]  /*2880*/  FMUL R51, R51, 1.4426950216293334961 ;  /* 0x3fb8aa3b33337820 */ /* 0x000fe20000400000 */
[--C-:B------:R-:W-:Y:S01]  /*2890*/  FFMA R59, R59, UR5, -R141.reuse ;  /* 0x000000053b3b7c23 */ /* 0x100fe2000800088d */
[----:B------:R-:W-:Y:S01]  /*28a0*/  FMUL R4, R4, 1.4426950216293334961 ;  /* 0x3fb8aa3b04047820 */ /* 0x000fe20000400000 */
[----:B------:R-:W-:Y:S01]  /*28b0*/  FMUL R133, R5, 1.4426950216293334961 ;  /* 0x3fb8aa3b05857820 */ /* 0x000fe20000400000 */
[--C-:B------:R-:W-:Y:S01]  /*28c0*/  FFMA R6, R6, UR5, -R141.reuse ;  /* 0x0000000506067c23 */ /* 0x100fe2000800088d */
[--C-:B------:R-:W-:Y:S01]  /*28d0*/  FFMA R19, R19, UR5, -R141.reuse ;  /* 0x0000000513137c23 */ /* 0x100fe2000800088d */
[--C-:B------:R-:W-:Y:S01]  /*28e0*/  FFMA R7, R7, UR5, -R141.reuse ;  /* 0x0000000507077c23 */ /* 0x100fe2000800088d */
[----:B------:R-:W-:Y:S01]  /*28f0*/  FMUL R134, R14, 1.4426950216293334961 ;  /* 0x3fb8aa3b0e867820 */ /* 0x000fe20000400000 */
[--C-:B------:R-:W-:Y:S01]  /*2900*/  FFMA R8, R8, UR5, -R141.reuse ;  /* 0x0000000508087c23 */ /* 0x100fe2000800088d */
[----:B------:R-:W-:Y:S01]  /*2910*/  FMUL R14, R17, 1.4426950216293334961 ;  /* 0x3fb8aa3b110e7820 */ /* 0x000fe20000400000 */
[----:B------:R-:W-:Y:S01]  /*2920*/  FMUL R22, R22, 1.4426950216293334961 ;  /* 0x3fb8aa3b16167820 */ /* 0x000fe20000400000 */
[----:B------:R-:W-:Y:S01]  /*2930*/  FMUL R31, R31, 1.4426950216293334961 ;  /* 0x3fb8aa3b1f1f7820 */ /* 0x000fe20000400000 */
[--C-:B------:R-:W-:Y:S01]  /*2940*/  FFMA R9, R9, UR5, -R141.reuse ;  /* 0x0000000509097c23 */ /* 0x100fe2000800088d */
[----:B------:R-:W-:Y:S01]  /*2950*/  FMUL R17, R18, 1.4426950216293334961 ;  /* 0x3fb8aa3b12117820 */ /* 0x000fe20000400000 */
[--C-:B------:R-:W-:Y:S01]  /*2960*/  FFMA R29, R29, UR5, -R141.reuse ;  /* 0x000000051d1d7c23 */ /* 0x100fe2000800088d */
[----:B------:R-:W-:Y:S01]  /*2970*/  FMUL R5, R6, 1.4426950216293334961 ;  /* 0x3fb8aa3b06057820 */ /* 0x000fe20000400000 */
[--C-:B------:R-:W-:Y:S01]  /*2980*/  FFMA R12, R12, UR5, -R141.reuse ;  /* 0x000000050c0c7c23 */ /* 0x100fe2000800088d */
[----:B------:R-:W-:Y:S01]  /*2990*/  FMUL R18, R19, 1.4426950216293334961 ;  /* 0x3fb8aa3b13127820 */ /* 0x000fe20000400000 */
[--C-:B------:R-:W-:Y:S01]  /*29a0*/  FFMA R37, R37, UR5, -R141.reuse ;  /* 0x0000000525257c23 */ /* 0x100fe2000800088d */
[----:B------:R-:W-:Y:S01]  /*29b0*/  MUFU.EX2 R139, R50 ;  /* 0x00000032008b7308 */ /* 0x000fe20000000800 */
[----:B------:R-:W-:Y:S01]  /*29c0*/  FMUL R211, R59, 1.4426950216293334961 ;  /* 0x3fb8aa3b3bd37820 */ /* 0x000fe20000400000 */
[----:B------:R-:W-:Y:S01]  /*29d0*/  FMUL R6, R7, 1.4426950216293334961 ;  /* 0x3fb8aa3b07067820 */ /* 0x000fe20000400000 */
[--C-:B------:R-:W-:Y:S01]  /*29e0*/  FFMA R13, R13, UR5, -R141.reuse ;  /* 0x000000050d0d7c23 */ /* 0x100fe2000800088d */
[--C-:B------:R-:W-:Y:S01]  /*29f0*/  FFMA R15, R15, UR5, -R141.reuse ;  /* 0x000000050f0f7c23 */ /* 0x100fe2000800088d */
[--C-:B------:R-:W-:Y:S01]  /*2a00*/  FFMA R19, R23, UR5, -R141.reuse ;  /* 0x0000000517137c23 */ /* 0x100fe2000800088d */
[----:B------:R-:W0:Y:S01]  /*2a10*/  LDC R59, c[0x0][0x3d8] ;  /* 0x0000f600ff3b7b82 */ /* 0x000e220000000800 */
[----:B------:R-:W-:Y:S01]  /*2a20*/  FMUL R7, R8, 1.4426950216293334961 ;  /* 0x3fb8aa3b08077820 */ /* 0x000fe20000400000 */
[----:B------:R1:W-:Y:S01]  /*2a30*/  MUFU.EX2 R140, R51 ;  /* 0x00000033008c7308 */ /* 0x0003e20000000800 */
[--C-:B------:R-:W-:Y:S01]  /*2a40*/  FFMA R16, R16, UR5, -R141.reuse ;  /* 0x0000000510107c23 */ /* 0x100fe2000800088d */
[----:B------:R-:W-:Y:S01]  /*2a50*/  FMUL R8, R9, 1.4426950216293334961 ;  /* 0x3fb8aa3b09087820 */ /* 0x000fe20000400000 */
[--C-:B------:R-:W-:Y:S01]  /*2a60*/  FFMA R21, R21, UR5, -R141.reuse ;  /* 0x0000000515157c23 */ /* 0x100fe2000800088d */
[----:B------:R-:W-:Y:S01]  /*2a70*/  FMUL R9, R12, 1.4426950216293334961 ;  /* 0x3fb8aa3b0c097820 */ /* 0x000fe20000400000 */
[--C-:B------:R-:W-:Y:S01]  /*2a80*/  FFMA R40, R40, UR5, -R141.reuse ;  /* 0x0000000528287c23 */ /* 0x100fe2000800088d */
[----:B------:R-:W-:Y:S01]  /*2a90*/  FMUL R12, R13, 1.4426950216293334961 ;  /* 0x3fb8aa3b0d0c7820 */ /* 0x000fe20000400000 */
[----:B------:R-:W-:Y:S01]  /*2aa0*/  FMUL R15, R15, 1.4426950216293334961 ;  /* 0x3fb8aa3b0f0f7820 */ /* 0x000fe20000400000 */
[----:B------:R-:W-:Y:S01]  /*2ab0*/  MUFU.EX2 R4, R4 ;  /* 0x0000000400047308 */ /* 0x000fe20000000800 */
[----:B-1----:R-:W1:Y:S01]  /*2ac0*/  LDC.64 R50, c[0x0][0x390] ;  /* 0x0000e400ff327b82 */ /* 0x002e620000000a00 */
[----:B------:R-:W-:Y:S01]  /*2ad0*/  FMUL R13, R16, 1.4426950216293334961 ;  /* 0x3fb8aa3b100d7820 */ /* 0x000fe20000400000 */
[--C-:B------:R-:W-:Y:S01]  /*2ae0*/  FFMA R20, R20, UR5, -R141.reuse ;  /* 0x0000000514147c23 */ /* 0x100fe2000800088d */
[----:B------:R-:W-:Y:S01]  /*2af0*/  FMUL R16, R21, 1.4426950216293334961 ;  /* 0x3fb8aa3b15107820 */ /* 0x000fe20000400000 */
[--C-:B------:R-:W-:Y:S01]  /*2b00*/  FFMA R25, R25, UR5, -R141.reuse ;  /* 0x0000000519197c23 */ /* 0x100fe2000800088d */
[--C-:B------:R-:W-:Y:S01]  /*2b10*/  FFMA R55, R55, UR5, -R141.reuse ;  /* 0x0000000537377c23 */ /* 0x100fe2000800088d */
[--C-:B------:R-:W-:Y:S01]  /*2b20*/  FFMA R21, R27, UR5, -R141.reuse ;  /* 0x000000051b157c23 */ /* 0x100fe2000800088d */
[----:B------:R-:W3:Y:S01]  /*2b30*/  MUFU.EX2 R133, R133 ;  /* 0x0000008500857308 */ /* 0x000ee20000000800 */
[----:B------:R-:W-:Y:S01]  /*2b40*/  FMUL R136, R19, 1.4426950216293334961 ;  /* 0x3fb8aa3b13887820 */ /* 0x000fe20000400000 */
[--C-:B------:R-:W-:Y:S01]  /*2b50*/  FFMA R52, R52, UR5, -R141.reuse ;  /* 0x0000000534347c23 */ /* 0x100fe2000800088d */
[--C-:B------:R-:W-:Y:S01]  /*2b60*/  FFMA R62, R62, UR5, -R141.reuse ;  /* 0x000000053e3e7c23 */ /* 0x100fe2000800088d */
[----:B------:R-:W-:Y:S01]  /*2b70*/  FMUL R55, R55, 1.4426950216293334961 ;  /* 0x3fb8aa3b37377820 */ /* 0x000fe20000400000 */
[--C-:B------:R-:W-:Y:S01]  /*2b80*/  FFMA R10, R10, UR5, -R141.reuse ;  /* 0x000000050a0a7c23 */ /* 0x100fe2000800088d */
[--C-:B------:R-:W-:Y:S01]  /*2b90*/  FFMA R26, R26, UR5, -R141.reuse ;  /* 0x000000051a1a7c23 */ /* 0x100fe2000800088d */
[--C-:B------:R-:W-:Y:S01]  /*2ba0*/  FFMA R32, R32, UR5, -R141.reuse ;  /* 0x0000000520207c23 */ /* 0x100fe2000800088d */
[----:B------:R4:W-:Y:S01]  /*2bb0*/  MUFU.EX2 R23, R22 ;  /* 0x0000001600177308 */ /* 0x0009e20000000800 */
[--C-:B------:R-:W-:Y:S01]  /*2bc0*/  FFMA R19, R24, UR5, -R141.reuse ;  /* 0x0000000518137c23 */ /* 0x100fe2000800088d */
[--C-:B------:R-:W-:Y:S01]  /*2bd0*/  FFMA R41, R41, UR5, -R141.reuse ;  /* 0x0000000529297c23 */ /* 0x100fe2000800088d */
[----:B------:R-:W-:Y:S01]  /*2be0*/  FMUL R62, R62, 1.4426950216293334961 ;  /* 0x3fb8aa3b3e3e7820 */ /* 0x000fe20000400000 */
[--C-:B------:R-:W-:Y:S01]  /*2bf0*/  FFMA R53, R53, UR5, -R141.reuse ;  /* 0x0000000535357c23 */ /* 0x100fe2000800088d */
[----:B------:R-:W-:Y:S01]  /*2c00*/  FMUL R10, R10, 1.4426950216293334961 ;  /* 0x3fb8aa3b0a0a7820 */ /* 0x000fe20000400000 */
[--C-:B------:R-:W-:Y:S01]  /*2c10*/  FFMA R11, R11, UR5, -R141.reuse ;  /* 0x000000050b0b7c23 */ /* 0x100fe2000800088d */
[----:B------:R-:W-:Y:S01]  /*2c20*/  FMUL R26, R26, 1.4426950216293334961 ;  /* 0x3fb8aa3b1a1a7820 */ /* 0x000fe20000400000 */
[----:B------:R5:W-:Y:S01]  /*2c30*/  MUFU.EX2 R137, R31 ;  /* 0x0000001f00897308 */ /* 0x000be20000000800 */
[----:B----4-:R-:W-:Y:S01]  /*2c40*/  FMUL R22, R29, 1.4426950216293334961 ;  /* 0x3fb8aa3b1d167820 */ /* 0x010fe20000400000 */
[----:B------:R-:W-:Y:S01]  /*2c50*/  FMUL R29, R37, 1.4426950216293334961 ;  /* 0x3fb8aa3b251d7820 */ /* 0x000fe20000400000 */
[--C-:B------:R-:W-:Y:S01]  /*2c60*/  FFMA R37, R47, UR5, -R141.reuse ;  /* 0x000000052f257c23 */ /* 0x100fe2000800088d */
[--C-:B------:R-:W-:Y:S01]  /*2c70*/  FFMA R33, R33, UR5, -R141.reuse ;  /* 0x0000000521217c23 */ /* 0x100fe2000800088d */
[--C-:B------:R-:W-:Y:S01]  /*2c80*/  FFMA R38, R38, UR5, -R141.reuse ;  /* 0x0000000526267c23 */ /* 0x100fe2000800088d */
[--C-:B------:R-:W-:Y:S01]  /*2c90*/  FFMA R44, R44, UR5, -R141.reuse ;  /* 0x000000052c2c7c23 */ /* 0x100fe2000800088d */
[----:B------:R-:W-:Y:S01]  /*2ca0*/  FMUL R11, R11, 1.4426950216293334961 ;  /* 0x3fb8aa3b0b0b7820 */ /* 0x000fe20000400000 */
[----:B------:R-:W4:Y:S01]  /*2cb0*/  MUFU.EX2 R5, R5 ;  /* 0x0000000500057308 */ /* 0x000f220000000800 */
[--C-:B-----5:R-:W-:Y:S01]  /*2cc0*/  FFMA R31, R39, UR5, -R141.reuse ;  /* 0x00000005271f7c23 */ /* 0x120fe2000800088d */
[--C-:B------:R-:W-:Y:S01]  /*2cd0*/  FFMA R56, R56, UR5, -R141.reuse ;  /* 0x0000000538387c23 */ /* 0x100fe2000800088d */
[----:B------:R-:W-:Y:S01]  /*2ce0*/  FMUL R38, R38, 1.4426950216293334961 ;  /* 0x3fb8aa3b26267820 */ /* 0x000fe20000400000 */
[--C-:B------:R-:W-:Y:S01]  /*2cf0*/  FFMA R28, R28, UR5, -R141.reuse ;  /* 0x000000051c1c7c23 */ /* 0x100fe2000800088d */
[----:B------:R-:W-:Y:S01]  /*2d00*/  FMUL R138, R31, 1.4426950216293334961 ;  /* 0x3fb8aa3b1f8a7820 */ /* 0x000fe20000400000 */
[----:B------:R-:W-:Y:S01]  /*2d10*/  FMUL R31, R40, 1.4426950216293334961 ;  /* 0x3fb8aa3b281f7820 */ /* 0x000fe20000400000 */
[----:B------:R-:W-:Y:S01]  /*2d20*/  FMUL R40, R37, 1.4426950216293334961 ;  /* 0x3fb8aa3b25287820 */ /* 0x000fe20000400000 */
[----:B------:R5:W-:Y:S01]  /*2d30*/  MUFU.EX2 R135, R15 ;  /* 0x0000000f00877308 */ /* 0x000be20000000800 */
[--C-:B------:R-:W-:Y:S01]  /*2d40*/  FFMA R37, R48, UR5, -R141.reuse ;  /* 0x0000000530257c23 */ /* 0x100fe2000800088d */
[--C-:B------:R-:W-:Y:S01]  /*2d50*/  FFMA R49, R49, UR5, -R141.reuse ;  /* 0x0000000531317c23 */ /* 0x100fe2000800088d */
[--C-:B------:R-:W-:Y:S01]  /*2d60*/  FFMA R36, R36, UR5, -R141.reuse ;  /* 0x0000000524247c23 */ /* 0x100fe2000800088d */
[--C-:B------:R-:W-:Y:S01]  /*2d70*/  FFMA R46, R46, UR5, -R141.reuse ;  /* 0x000000052e2e7c23 */ /* 0x100fe2000800088d */
[--C-:B------:R-:W-:Y:S01]  /*2d80*/  FFMA R61, R61, UR5, -R141.reuse ;  /* 0x000000053d3d7c23 */ /* 0x100fe2000800088d */
[--C-:B------:R-:W-:Y:S01]  /*2d90*/  FFMA R45, R45, UR5, -R141.reuse ;  /* 0x000000052d2d7c23 */ /* 0x100fe2000800088d */
[--C-:B------:R-:W-:Y:S01]  /*2da0*/  FFMA R57, R57, UR5, -R141.reuse ;  /* 0x0000000539397c23 */ /* 0x100fe2000800088d */
[----:B------:R-:W0:Y:S01]  /*2db0*/  MUFU.EX2 R6, R6 ;  /* 0x0000000600067308 */ /* 0x000e220000000800 */
[----:B-----5:R-:W-:Y:S01]  /*2dc0*/  FMUL R15, R20, 1.4426950216293334961 ;  /* 0x3fb8aa3b140f7820 */ /* 0x020fe20000400000 */
[----:B------:R-:W-:Y:S01]  /*2dd0*/  FMUL R20, R25, 1.4426950216293334961 ;  /* 0x3fb8aa3b19147820 */ /* 0x000fe20000400000 */
[----:B------:R-:W-:Y:S01]  /*2de0*/  FMUL R25, R21, 1.4426950216293334961 ;  /* 0x3fb8aa3b15197820 */ /* 0x000fe20000400000 */
[----:B------:R-:W-:Y:S01]  /*2df0*/  FMUL R21, R28, 1.4426950216293334961 ;  /* 0x3fb8aa3b1c157820 */ /* 0x000fe20000400000 */
[----:B------:R-:W-:Y:S01]  /*2e00*/  FMUL R28, R36, 1.4426950216293334961 ;  /* 0x3fb8aa3b241c7820 */ /* 0x000fe20000400000 */
[----:B------:R-:W-:Y:S01]  /*2e10*/  FMUL R46, R46, 1.4426950216293334961 ;  /* 0x3fb8aa3b2e2e7820 */ /* 0x000fe20000400000 */
[----:B------:R-:W-:Y:S01]  /*2e20*/  FMUL R36, R45, 1.4426950216293334961 ;  /* 0x3fb8aa3b2d247820 */ /* 0x000fe20000400000 */
[----:B------:R5:W-:Y:S01]  /*2e30*/  MUFU.EX2 R48, R40 ;  /* 0x0000002800307308 */ /* 0x000be20000000800 */
[--C-:B------:R-:W-:Y:S01]  /*2e40*/  FFMA R60, R60, UR5, -R141.reuse ;  /* 0x000000053c3c7c23 */ /* 0x100fe2000800088d */
[----:B------:R-:W-:Y:S01]  /*2e50*/  FMUL R45, R57, 1.4426950216293334961 ;  /* 0x3fb8aa3b392d7820 */ /* 0x000fe20000400000 */
[--C-:B------:R-:W-:Y:S01]  /*2e60*/  FFMA R65, R65, UR5, -R141.reuse ;  /* 0x0000000541417c23 */ /* 0x100fe2000800088d */
[--C-:B------:R-:W-:Y:S01]  /*2e70*/  FFMA R64, R64, UR5, -R141.reuse ;  /* 0x0000000540407c23 */ /* 0x100fe2000800088d */
[----:B------:R-:W-:Y:S01]  /*2e80*/  FMUL R19, R19, 1.4426950216293334961 ;  /* 0x3fb8aa3b13137820 */ /* 0x000fe20000400000 */
[--C-:B------:R-:W-:Y:S01]  /*2e90*/  FFMA R30, R30, UR5, -R141.reuse ;  /* 0x000000051e1e7c23 */ /* 0x100fe2000800088d */
[--C-:B------:R-:W-:Y:S01]  /*2ea0*/  FFMA R34, R34, UR5, -R141.reuse ;  /* 0x0000000522227c23 */ /* 0x100fe2000800088d */
[----:B------:R-:W0:Y:S01]  /*2eb0*/  MUFU.EX2 R7, R7 ;  /* 0x0000000700077308 */ /* 0x000e220000000800 */
[----:B-----5:R-:W-:Y:S01]  /*2ec0*/  FMUL R40, R52, 1.4426950216293334961 ;  /* 0x3fb8aa3b34287820 */ /* 0x020fe20000400000 */
[--C-:B------:R-:W-:Y:S01]  /*2ed0*/  FFMA R52, R63, UR5, -R141.reuse ;  /* 0x000000053f347c23 */ /* 0x100fe2000800088d */
[----:B------:R-:W-:Y:S01]  /*2ee0*/  FMUL R30, R30, 1.4426950216293334961 ;  /* 0x3fb8aa3b1e1e7820 */ /* 0x000fe20000400000 */
[--C-:B------:R-:W-:Y:S01]  /*2ef0*/  FFMA R78, R78, UR5, -R141.reuse ;  /* 0x000000054e4e7c23 */ /* 0x100fe2000800088d */
[----:B------:R-:W-:Y:S01]  /*2f00*/  FMUL R34, R34, 1.4426950216293334961 ;  /* 0x3fb8aa3b22227820 */ /* 0x000fe20000400000 */
[----:B------:R-:W-:Y:S01]  /*2f10*/  FMUL R172, R52, 1.4426950216293334961 ;  /* 0x3fb8aa3b34ac7820 */ /* 0x000fe20000400000 */
[--C-:B------:R-:W-:Y:S01]  /*2f20*/  FFMA R35, R35, UR5, -R141.reuse ;  /* 0x0000000523237c23 */ /* 0x100fe2000800088d */
[----:B------:R-:W-:Y:S01]  /*2f30*/  MUFU.EX2 R24, R136 ;  /* 0x0000008800187308 */ /* 0x000fe20000000800 */
[--C-:B------:R-:W-:Y:S01]  /*2f40*/  FFMA R66, R66, UR5, -R141.reuse ;  /* 0x0000000542427c23 */ /* 0x100fe2000800088d */
[--C-:B------:R-:W-:Y:S01]  /*2f50*/  FFMA R82, R82, UR5, -R141.reuse ;  /* 0x0000000552527c23 */ /* 0x100fe2000800088d */
[----:B------:R-:W-:Y:S01]  /*2f60*/  FMUL R35, R35, 1.4426950216293334961 ;  /* 0x3fb8aa3b23237820 */ /* 0x000fe20000400000 */
[--C-:B------:R-:W-:Y:S01]  /*2f70*/  FFMA R42, R42, UR5, -R141.reuse ;  /* 0x000000052a2a7c23 */ /* 0x100fe2000800088d */
[----:B------:R-:W-:Y:S01]  /*2f80*/  FMUL R66, R66, 1.4426950216293334961 ;  /* 0x3fb8aa3b42427820 */ /* 0x000fe20000400000 */
[--C-:B------:R-:W-:Y:S01]  /*2f90*/  FFMA R43, R43, UR5, -R141.reuse ;  /* 0x000000052b2b7c23 */ /* 0x100fe2000800088d */
[--C-:B------:R-:W-:Y:S01]  /*2fa0*/  FFMA R67, R67, UR5, -R141.reuse ;  /* 0x0000000543437c23 */ /* 0x100fe2000800088d */
[----:B------:R5:W-:Y:S01]  /*2fb0*/  MUFU.EX2 R189, R55 ;  /* 0x0000003700bd7308 */ /* 0x000be20000000800 */
[----:B------:R-:W-:Y:S01]  /*2fc0*/  FMUL R42, R42, 1.4426950216293334961 ;  /* 0x3fb8aa3b2a2a7820 */ /* 0x000fe20000400000 */
[----:B------:R-:W-:Y:S01]  /*2fd0*/  FMUL R43, R43, 1.4426950216293334961 ;  /* 0x3fb8aa3b2b2b7820 */ /* 0x000fe20000400000 */
[----:B------:R-:W-:Y:S01]  /*2fe0*/  FMUL R37, R37, 1.4426950216293334961 ;  /* 0x3fb8aa3b25257820 */ /* 0x000fe20000400000 */
[----:B------:R-:W-:Y:S01]  /*2ff0*/  FMUL R67, R67, 1.4426950216293334961 ;  /* 0x3fb8aa3b43437820 */ /* 0x000fe20000400000 */
[--C-:B------:R-:W-:Y:S01]  /*3000*/  FFMA R68, R68, UR5, -R141.reuse ;  /* 0x0000000544447c23 */ /* 0x100fe2000800088d */
[--C-:B------:R-:W-:Y:S01]  /*3010*/  FFMA R70, R70, UR5, -R141.reuse ;  /* 0x0000000546467c23 */ /* 0x100fe2000800088d */
[--C-:B------:R-:W-:Y:S01]  /*3020*/  FFMA R54, R54, UR5, -R141.reuse ;  /* 0x0000000536367c23 */ /* 0x100fe2000800088d */
[----:B------:R0:W-:Y:S01]  /*3030*/  MUFU.EX2 R136, R25 ;  /* 0x0000001900887308 */ /* 0x0001e20000000800 */
[----:B-----5:R-:W-:Y:S01]  /*3040*/  SHF.R.U32.HI R55, RZ, 0x7, R2 ;  /* 0x00000007ff377819 */ /* 0x020fe20000011602 */
[----:B------:R-:W-:Y:S01]  /*3050*/  FMUL R70, R70, 1.4426950216293334961 ;  /* 0x3fb8aa3b46467820 */ /* 0x000fe20000400000 */
[----:B------:R-:W-:Y:S01]  /*3060*/  FMUL R54, R54, 1.4426950216293334961 ;  /* 0x3fb8aa3b36367820 */ /* 0x000fe20000400000 */
[--C-:B------:R-:W-:Y:S01]  /*3070*/  FFMA R69, R69, UR5, -R141.reuse ;  /* 0x0000000545457c23 */ /* 0x100fe2000800088d */
[----:B------:R-:W-:Y:S01]  /*3080*/  SGXT.U32 R52, R55, 0x1 ;  /* 0x000000013734781a */ /* 0x000fe20000000000 */
[--C-:B------:R-:W-:Y:S01]  /*3090*/  FFMA R90, R90, UR5, -R141.reuse ;  /* 0x000000055a5a7c23 */ /* 0x100fe2000800088d */
[----:B------:R-:W-:Y:S01]  /*30a0*/  FFMA R58, R58, UR5, -R141 ;  /* 0x000000053a3a7c23 */ /* 0x000fe2000800088d */
[----:B------:R-:W5:Y:S01]  /*30b0*/  MUFU.EX2 R8, R8 ;  /* 0x0000000800087308 */ /* 0x000f620000000800 */
[----:B0-----:R-:W-:Y:S01]  /*30c0*/  FMUL R25, R32, 1.4426950216293334961 ;  /* 0x3fb8aa3b20197820 */ /* 0x001fe20000400000 */
[----:B------:R-:W-:Y:S01]  /*30d0*/  FMUL R32, R41, 1.4426950216293334961 ;  /* 0x3fb8aa3b29207820 */ /* 0x000fe20000400000 */
[----:B------:R-:W-:Y:S01]  /*30e0*/  FMUL R41, R53, 1.4426950216293334961 ;  /* 0x3fb8aa3b35297820 */ /* 0x000fe20000400000 */
[----:B------:R-:W-:-:S02]  /*30f0*/  IMAD R53, R132, UR11, RZ ;  /* 0x0000000b84357c24 */ /* 0x000fc4000f8e02ff */
[--C-:B------:R-:W-:Y:S01]  /*3100*/  FFMA R89, R89, UR5, -R141.reuse ;  /* 0x0000000559597c23 */ /* 0x100fe2000800088d */
[----:B------:R-:W-:Y:S02]  /*3110*/  IMAD R52, R52, R59, RZ ;  /* 0x0000003b34347224 */ /* 0x000fe400078e02ff */
[--C-:B------:R-:W-:Y:S01]  /*3120*/  FFMA R91, R91, UR5, -R141.reuse ;  /* 0x000000055b5b7c23 */ /* 0x100fe2000800088d */
[----:B------:R3:W-:Y:S01]  /*3130*/  MUFU.EX2 R63, R62 ;  /* 0x0000003e003f7308 */ /* 0x0007e20000000800 */
[----:B-1----:R-:W-:Y:S01]  /*3140*/  IADD3 R206, P4, P5, R53, UR10, R50 ;  /* 0x0000000a35ce7c10 */ /* 0x002fe2000fd9e032 */
[----:B------:R-:W-:Y:S01]  /*3150*/  FMUL R50, R64, 1.4426950216293334961 ;  /* 0x3fb8aa3b40327820 */ /* 0x000fe20000400000 */
[--C-:B------:R-:W-:Y:S01]  /*3160*/  FFMA R93, R93, UR5, -R141.reuse ;  /* 0x000000055d5d7c23 */ /* 0x100fe2000800088d */
[--C-:B------:R-:W-:Y:S01]  /*3170*/  FFMA R73, R73, UR5, -R141.reuse ;  /* 0x0000000549497c23 */ /* 0x100fe2000800088d */
[----:B------:R-:W-:Y:S01]  /*3180*/  PRMT R226, RZ, 0x7610, R226 ;  /* 0x00007610ffe27816 */ /* 0x000fe200000000e2 */
[----:B------:R-:W-:Y:S01]  /*3190*/  FFMA R74, R74, UR5, -R141 ;  /* 0x000000054a4a7c23 */ /* 0x000fe2000800088d */
[----:B------:R-:W-:Y:S01]  /*31a0*/  PRMT R225, RZ, 0x7610, R225 ;  /* 0x00007610ffe17816 */ /* 0x000fe200000000e1 */
[----:B------:R0:W-:Y:S01]  /*31b0*/  MUFU.EX2 R27, R26 ;  /* 0x0000001a001b7308 */ /* 0x0001e20000000800 */
[----:B---3--:R-:W-:Y:S01]  /*31c0*/  FADD R62, R4, R133 ;  /* 0x00000085043e7221 */ /* 0x008fe20000000000 */
[--C-:B------:R-:W-:Y:S01]  /*31d0*/  FFMA R77, R77, UR5, -R141.reuse ;  /* 0x000000054d4d7c23 */ /* 0x100fe2000800088d */
[--C-:B------:R-:W-:Y:S01]  /*31e0*/  FFMA R76, R76, UR5, -R141.reuse ;  /* 0x000000054c4c7c23 */ /* 0x100fe2000800088d */
[----:B------:R-:W-:Y:S01]  /*31f0*/  FFMA R80, R80, UR5, -R141 ;  /* 0x0000000550507c23 */ /* 0x000fe2000800088d */
[----:B----4-:R-:W-:-:S03]  /*3200*/  FADD R55, R5, R62 ;  /* 0x0000003e05377221 */ /* 0x010fc60000000000 */
[----:B------:R-:W1:Y:S01]  /*3210*/  MUFU.EX2 R10, R10 ;  /* 0x0000000a000a7308 */ /* 0x000e620000000800 */
[----:B0-----:R-:W-:Y:S01]  /*3220*/  FMUL R26, R33, 1.4426950216293334961 ;  /* 0x3fb8aa3b211a7820 */ /* 0x001fe20000400000 */
[----:B------:R-:W-:Y:S01]  /*3230*/  FMUL R33, R44, 1.4426950216293334961 ;  /* 0x3fb8aa3b2c217820 */ /* 0x000fe20000400000 */
[----:B------:R-:W-:Y:S01]  /*3240*/  FMUL R44, R56, 1.4426950216293334961 ;  /* 0x3fb8aa3b382c7820 */ /* 0x000fe20000400000 */
[----:B------:R-:W-:Y:S01]  /*3250*/  SHF.R.S32.HI R56, RZ, 0x1f, R53 ;  /* 0x0000001fff387819 */ /* 0x000fe20000011435 */
[----:B------:R-:W-:Y:S01]  /*3260*/  FADD R62, R6, R55 ;  /* 0x00000037063e7221 */ /* 0x000fe20000000000 */
[----:B------:R-:W-:Y:S01]  /*3270*/  FFMA R55, R71, UR5, -R141 ;  /* 0x0000000547377c23 */ /* 0x000fe2000800088d */
[----:B------:R-:W-:Y:S01]  /*3280*/  FMUL R53, R69, 1.4426950216293334961 ;  /* 0x3fb8aa3b45357820 */ /* 0x000fe20000400000 */
[----:B------:R-:W0:Y:S01]  /*3290*/  MUFU.EX2 R11, R11 ;  /* 0x0000000b000b7308 */ /* 0x000e220000000800 */
[----:B------:R-:W-:-:S07]  /*32a0*/  FADD R57, R7, R62 ;  /* 0x0000003e07397221 */ /* 0x000fce0000000000 */
[----:B------:R3:W-:Y:S08]  /*32b0*/  MUFU.EX2 R39, R38 ;  /* 0x0000002600277308 */ /* 0x0007f00000000800 */
[----:B------:R-:W4:Y:S01]  /*32c0*/  MUFU.EX2 R9, R9 ;  /* 0x0000000900097308 */ /* 0x000f220000000800 */
[----:B---3--:R-:W-:Y:S01]  /*32d0*/  FMUL R38, R49, 1.4426950216293334961 ;  /* 0x3fb8aa3b31267820 */ /* 0x008fe20000400000 */
[----:B------:R-:W-:Y:S01]  /*32e0*/  FMUL R49, R61, 1.4426950216293334961 ;  /* 0x3fb8aa3b3d317820 */ /* 0x000fe20000400000 */
[----:B------:R-:W-:Y:S01]  /*32f0*/  IADD3.X R61, PT, PT, R56, UR4, R51, P4, P5 ;  /* 0x00000004383d7c10 */ /* 0x000fe2000a7ea433 */
[----:B------:R-:W-:Y:S01]  /*3300*/  FMUL R51, R65, 1.4426950216293334961 ;  /* 0x3fb8aa3b41337820 */ /* 0x000fe20000400000 */
[----:B------:R-:W-:Y:S01]  /*3310*/  LEA R56, R59, R52, 0x1 ;  /* 0x000000343b387211 */ /* 0x000fe200078e08ff */
[----:B-----5:R-:W-:Y:S01]  /*3320*/  FADD R65, R8, R57 ;  /* 0x0000003908417221 */ /* 0x020fe20000000000 */
[-C--:B------:R-:W-:Y:S01]  /*3330*/  IADD3 R180, P4, PT, R52, R206.reuse, RZ ;  /* 0x000000ce34b47210 */ /* 0x080fe20007f9e0ff */
[----:B------:R3:W-:Y:S01]  /*3340*/  MUFU.EX2 R47, R46 ;  /* 0x0000002e002f7308 */ /* 0x0007e20000000800 */
[----:B------:R-:W-:Y:S01]  /*3350*/  FMUL R57, R55, 1.4426950216293334961 ;  /* 0x3fb8aa3b37397820 */ /* 0x000fe20000400000 */
[----:B-1----:R-:W-:Y:S01]  /*3360*/  FADD R62, R10, R65 ;  /* 0x000000410a3e7221 */ /* 0x002fe20000000000 */
[----:B------:R-:W-:Y:S01]  /*3370*/  LEA.HI.X.SX32 R181, R52, R61, 0x1, P4 ;  /* 0x0000003d34b57211 */ /* 0x000fe200020f0eff */
[----:B------:R-:W-:Y:S01]  /*3380*/  FFMA R55, R72, UR5, -R141 ;  /* 0x0000000548377c23 */ /* 0x000fe2000800088d */
[----:B------:R-:W-:Y:S01]  /*3390*/  IADD3 R178, P4, PT, R56, R206, RZ ;  /* 0x000000ce38b27210 */ /* 0x000fe20007f9e0ff */
[----:B0-----:R-:W-:-:S02]  /*33a0*/  FADD R64, R11, R62 ;  /* 0x0000003e0b407221 */ /* 0x001fc40000000000 */
[----:B------:R-:W0:Y:S01]  /*33b0*/  MUFU.EX2 R12, R12 ;  /* 0x0000000c000c7308 */ /* 0x000e220000000800 */
[----:B---3--:R-:W-:Y:S01]  /*33c0*/  FMUL R46, R60, 1.4426950216293334961 ;  /* 0x3fb8aa3b3c2e7820 */ /* 0x008fe20000400000 */
[----:B------:R-:W-:Y:S01]  /*33d0*/  LEA R60, R59, R56, 0x1 ;  /* 0x000000383b3c7211 */ /* 0x000fe200078e08ff */
[----:B----4-:R-:W-:Y:S01]  /*33e0*/  FADD R65, R9, R64 ;  /* 0x0000004009417221 */ /* 0x010fe20000000000 */
[----:B------:R-:W-:-:S04]  /*33f0*/  LEA.HI.X.SX32 R179, R56, R61, 0x1, P4 ;  /* 0x0000003d38b37211 */ /* 0x000fc800020f0eff */
[----:B------:R-:W1:Y:S01]  /*3400*/  MUFU.EX2 R134, R134 ;  /* 0x0000008600867308 */ /* 0x000e620000000800 */
[----:B------:R-:W-:-:S07]  /*3410*/  LEA R52, R59, R60, 0x1 ;  /* 0x0000003c3b347211 */ /* 0x000fce00078e08ff */
[----:B------:R-:W3:Y:S01]  /*3420*/  MUFU.EX2 R13, R13 ;  /* 0x0000000d000d7308 */ /* 0x000ee20000000800 */
[----:B------:R-:W-:Y:S01]  /*3430*/  IADD3 R176, P5, PT, R60, R206, RZ ;  /* 0x000000ce3cb07210 */ /* 0x000fe20007fbe0ff */
[----:B0-----:R-:W-:Y:S01]  /*3440*/  FADD R65, R12, R65 ;  /* 0x000000410c417221 */ /* 0x001fe20000000000 */
[----:B------:R-:W-:-:S05]  /*3450*/  LEA R56, R59, R52, 0x1 ;  /* 0x000000343b387211 */ /* 0x000fca00078e08ff */
[----:B------:R-:W0:Y:S01]  /*3460*/  MUFU.EX2 R14, R14 ;  /* 0x0000000e000e7308 */ /* 0x000e220000000800 */
[----:B------:R-:W-:Y:S01]  /*3470*/  LEA.HI.X.SX32 R177, R60, R61, 0x1, P5 ;  /* 0x0000003d3cb17211 */ /* 0x000fe200028f0eff */
[----:B-1----:R-:W-:Y:S01]  /*3480*/  FADD R64, R134, R65 ;  /* 0x0000004186407221 */ /* 0x002fe20000000000 */
[----:B------:R-:W-:-:S05]  /*3490*/  IADD3 R186, P4, PT, R52, R206, RZ ;  /* 0x000000ce34ba7210 */ /* 0x000fca0007f9e0ff */
[----:B------:R-:W1:Y:S01]  /*34a0*/  MUFU.EX2 R17, R17 ;  /* 0x0000001100117308 */ /* 0x000e620000000800 */
[----:B------:R-:W-:Y:S01]  /*34b0*/  IADD3 R184, P5, PT, R56, R206, RZ ;  /* 0x000000ce38b87210 */ /* 0x000fe20007fbe0ff */
[----:B------:R-:W-:Y:S01]  /*34c0*/  FADD R64, R135, R64 ;  /* 0x0000004087407221 */ /* 0x000fe20000000000 */
[----:B------:R-:W-:-:S05]  /*34d0*/  LEA R60, R59, R56, 0x1 ;  /* 0x000000383b3c7211 */ /* 0x000fca00078e08ff */
[----:B------:R-:W4:Y:S01]  /*34e0*/  MUFU.EX2 R18, R18 ;  /* 0x0000001200127308 */ /* 0x000f220000000800 */
[-C--:B------:R-:W-:Y:S01]  /*34f0*/  LEA.HI.X.SX32 R187, R52, R61.reuse, 0x1, P4 ;  /* 0x0000003d34bb7211 */ /* 0x080fe200020f0eff */
[----:B---3--:R-:W-:Y:S01]  /*3500*/  FADD R65, R13, R64 ;  /* 0x000000400d417221 */ /* 0x008fe20000000000 */
[-C--:B------:R-:W-:Y:S01]  /*3510*/  LEA.HI.X.SX32 R185, R56, R61.reuse, 0x1, P5 ;  /* 0x0000003d38b97211 */ /* 0x080fe200028f0eff */
[----:B------:R-:W-:Y:S01]  /*3520*/  FMUL R52, R68, 1.4426950216293334961 ;  /* 0x3fb8aa3b44347820 */ /* 0x000fe20000400000 */
[----:B------:R-:W-:Y:S01]  /*3530*/  IADD3 R182, P4, PT, R60, R206, RZ ;  /* 0x000000ce3cb67210 */ /* 0x000fe20007f9e0ff */
[----:B0-----:R-:W-:Y:S01]  /*3540*/  FADD R64, R14, R65 ;  /* 0x000000410e407221 */ /* 0x001fe20000000000 */
[----:B------:R-:W-:Y:S01]  /*3550*/  LEA R56, R59, R60, 0x1 ;  /* 0x0000003c3b387211 */ /* 0x000fe200078e08ff */
[----:B------:R-:W0:Y:S01]  /*3560*/  MUFU.EX2 R15, R15 ;  /* 0x0000000f000f7308 */ /* 0x000e220000000800 */
[----:B------:R-:W-:-:S07]  /*3570*/  LEA.HI.X.SX32 R183, R60, R61, 0x1, P4 ;  /* 0x0000003d3cb77211 */ /* 0x000fce00020f0eff */
[----:B------:R-:W3:Y:S01]  /*3580*/  MUFU.EX2 R16, R16 ;  /* 0x0000001000107308 */ /* 0x000ee20000000800 */
[----:B------:R-:W-:-:S07]  /*3590*/  IADD3 R192, P4, PT, R56, R206, RZ ;  /* 0x000000ce38c07210 */ /* 0x000fce0007f9e0ff */
[----:B------:R-:W5:Y:S01]  /*35a0*/  MUFU.EX2 R19, R19 ;  /* 0x0000001300137308 */ /* 0x000f620000000800 */
[----:B------:R-:W-:-:S07]  /*35b0*/  LEA R60, R59, R56, 0x1 ;  /* 0x000000383b3c7211 */ /* 0x000fce00078e08ff */
[----:B------:R-:W0:Y:S01]  /*35c0*/  MUFU.EX2 R20, R20 ;  /* 0x0000001400147308 */ /* 0x000e220000000800 */
[----:B------:R-:W-:-:S07]  /*35d0*/  LEA.HI.X.SX32 R193, R56, R61, 0x1, P4 ;  /* 0x0000003d38c17211 */ /* 0x000fce00020f0eff */
[----:B------:R-:W0:Y:S01]  /*35e0*/  MUFU.EX2 R21, R21 ;  /* 0x0000001500157308 */ /* 0x000e220000000800 */
[----:B------:R-:W-:-:S07]  /*35f0*/  IADD3 R190, P4, PT, R60, R206, RZ ;  /* 0x000000ce3cbe7210 */ /* 0x000fce0007f9e0ff */
[----:B------:R-:W0:Y:S01]  /*3600*/  MUFU.EX2 R22, R22 ;  /* 0x0000001600167308 */ /* 0x000e220000000800 */
[----:B------:R-:W-:-:S07]  /*3610*/  LEA R56, R59, R60, 0x1 ;  /* 0x0000003c3b387211 */ /* 0x000fce00078e08ff */
[----:B------:R-:W0:Y:S01]  /*3620*/  MUFU.EX2 R30, R30 ;  /* 0x0000001e001e7308 */ /* 0x000e220000000800 */
[----:B------:R-:W-:-:S07]  /*3630*/  LEA.HI.X.SX32 R191, R60, R61, 0x1, P4 ;  /* 0x0000003d3cbf7211 */ /* 0x000fce00020f0eff */
[----:B------:R-:W-:Y:S01]  /*3640*/  MUFU.EX2 R34, R34 ;  /* 0x0000002200227308 */ /* 0x000fe20000000800 */
[----:B------:R-:W-:-:S07]  /*3650*/  IADD3 R196, P4, PT, R56, R206, RZ ;  /* 0x000000ce38c47210 */ /* 0x000fce0007f9e0ff */
[----:B------:R-:W-:Y:S01]  /*3660*/  MUFU.EX2 R35, R35 ;  /* 0x0000002300237308 */ /* 0x000fe20000000800 */
[----:B------:R-:W-:-:S07]  /*3670*/  LEA R60, R59, R56, 0x1 ;  /* 0x000000383b3c7211 */ /* 0x000fce00078e08ff */
[----:B------:R-:W-:Y:S01]  /*3680*/  MUFU.EX2 R188, R66 ;  /* 0x0000004200bc7308 */ /* 0x000fe20000000800 */
        /* <DEDUP_REMOVED lines=22> */
[C---:B------:R-:W-:Y:S01]  /*37f0*/  LEA R60, R59.reuse, R62, 0x1 ;  /* 0x0000003e3b3c7211 */ /* 0x040fe200078e08ff */
[----:B------:R-:W-:Y:S01]  /*3800*/  FMUL R227, R90, 1.4426950216293334961 ;  /* 0x3fb8aa3b5ae37820 */ /* 0x000fe20000400000 */
[-C--:B------:R-:W-:Y:S01]  /*3810*/  LEA.HI.X.SX32 R205, R62, R61.reuse, 0x1, P4 ;  /* 0x0000003d3ecd7211 */ /* 0x080fe200020f0eff */
[----:B------:R-:W-:Y:S01]  /*3820*/  FMUL R58, R58, 1.4426950216293334961 ;  /* 0x3fb8aa3b3a3a7820 */ /* 0x000fe20000400000 */
[----:B------:R-:W-:Y:S01]  /*3830*/  LEA R62, R59, R60, 0x1 ;  /* 0x0000003c3b3e7211 */ /* 0x000fe200078e08ff */
[----:B------:R-:W-:Y:S01]  /*3840*/  FMUL R56, R73, 1.4426950216293334961 ;  /* 0x3fb8aa3b49387820 */ /* 0x000fe20000400000 */
[C---:B------:R-:W-:Y:S01]  /*3850*/  IADD3 R202, P4, PT, R60.reuse, R206, RZ ;  /* 0x000000ce3cca7210 */ /* 0x040fe20007f9e0ff */
[----:B------:R0:W-:Y:S01]  /*3860*/  MUFU.EX2 R72, R57 ;  /* 0x0000003900487308 */ /* 0x0001e20000000800 */
[----:B------:R-:W-:Y:S01]  /*3870*/  LEA R59, R59, R62, 0x1 ;  /* 0x0000003e3b3b7211 */ /* 0x000fe200078e08ff */
[----:B------:R-:W2:Y:S01]  /*3880*/  @P2 LDG.E.U8 R212, desc[UR26][R184.64] ;  /* 0x0000001ab8d42981 */ /* 0x000ea2000c1e1100 */
[-C--:B------:R-:W-:Y:S01]  /*3890*/  LEA.HI.X.SX32 R203, R60, R61.reuse, 0x1, P4 ;  /* 0x0000003d3ccb7211 */ /* 0x080fe200020f0eff */
[----:B------:R-:W-:Y:S01]  /*38a0*/  FMUL R74, R74, 1.4426950216293334961 ;  /* 0x3fb8aa3b4a4a7820 */ /* 0x000fe20000400000 */
[CC--:B------:R-:W-:Y:S01]  /*38b0*/  IADD3 R208, P4, PT, R62.reuse, R206.reuse, RZ ;  /* 0x000000ce3ed07210 */ /* 0x0c0fe20007f9e0ff */
[----:B------:R-:W2:Y:S01]  /*38c0*/  @P2 LDG.E.U8 R216, desc[UR26][R196.64] ;  /* 0x0000001ac4d82981 */ /* 0x000ea2000c1e1100 */
[----:B------:R-:W-:Y:S01]  /*38d0*/  IADD3 R206, P5, PT, R59, R206, RZ ;  /* 0x000000ce3bce7210 */ /* 0x000fe20007fbe0ff */
[----:B------:R-:W3:Y:S01]  /*38e0*/  MUFU.EX2 R25, R25 ;  /* 0x0000001900197308 */ /* 0x000ee20000000800 */
[--C-:B0-----:R-:W-:Y:S01]  /*38f0*/  FFMA R57, R75, UR5, -R141.reuse ;  /* 0x000000054b397c23 */ /* 0x101fe2000800088d */
[-C--:B------:R-:W-:Y:S01]  /*3900*/  LEA.HI.X.SX32 R209, R62, R61.reuse, 0x1, P4 ;  /* 0x0000003d3ed17211 */ /* 0x080fe200020f0eff */
[----:B------:R-:W-:Y:S01]  /*3910*/  FMUL R62, R78, 1.4426950216293334961 ;  /* 0x3fb8aa3b4e3e7820 */ /* 0x000fe20000400000 */
[----:B------:R-:W-:Y:S01]  /*3920*/  LEA.HI.X.SX32 R207, R59, R61, 0x1, P5 ;  /* 0x0000003d3bcf7211 */ /* 0x000fe200028f0eff */
[----:B------:R-:W-:Y:S01]  /*3930*/  FMUL R210, R57, 1.4426950216293334961 ;  /* 0x3fb8aa3b39d27820 */ /* 0x000fe20000400000 */
[----:B-1----:R-:W-:Y:S01]  /*3940*/  FADD R57, R17, R64 ;  /* 0x0000004011397221 */ /* 0x002fe20000000000 */
[----:B------:R-:W-:Y:S01]  /*3950*/  FFMA R59, R79, UR5, -R141 ;  /* 0x000000054f3b7c23 */ /* 0x000fe2000800088d */
[----:B------:R-:W0:Y:S01]  /*3960*/  MUFU.EX2 R26, R26 ;  /* 0x0000001a001a7308 */ /* 0x000e220000000800 */
[----:B------:R-:W-:Y:S01]  /*3970*/  PRMT R78, RZ, 0x7610, R78 ;  /* 0x00007610ff4e7816 */ /* 0x000fe2000000004e */
[----:B----4-:R-:W-:Y:S01]  /*3980*/  FADD R64, R18, R57 ;  /* 0x0000003912407221 */ /* 0x010fe20000000000 */
[----:B------:R-:W-:-:S05]  /*3990*/  FMUL R59, R59, 1.4426950216293334961 ;  /* 0x3fb8aa3b3b3b7820 */ /* 0x000fca0000400000 */
[----:B------:R-:W1:Y:S01]  /*39a0*/  MUFU.EX2 R32, R32 ;  /* 0x0000002000207308 */ /* 0x000e620000000800 */
[----:B------:R-:W-:-:S07]  /*39b0*/  FADD R65, R15, R64 ;  /* 0x000000400f417221 */ /* 0x000fce0000000000 */
[----:B------:R-:W4:Y:S01]  /*39c0*/  MUFU.EX2 R33, R33 ;  /* 0x0000002100217308 */ /* 0x000f220000000800 */
[----:B---3--:R-:W-:-:S07]  /*39d0*/  FADD R64, R16, R65 ;  /* 0x0000004110407221 */ /* 0x008fce0000000000 */
[----:B------:R-:W3:Y:S01]  /*39e0*/  MUFU.EX2 R38, R38 ;  /* 0x0000002600267308 */ /* 0x000ee20000000800 */
[----:B------:R-:W-:-:S07]  /*39f0*/  FADD R65, R23, R64 ;  /* 0x0000004017417221 */ /* 0x000fce0000000000 */
[----:B------:R-:W0:Y:S01]  /*3a00*/  MUFU.EX2 R41, R41 ;  /* 0x0000002900297308 */ /* 0x000e220000000800 */
[----:B------:R-:W-:-:S07]  /*3a10*/  FADD R64, R24, R65 ;  /* 0x0000004118407221 */ /* 0x000fce0000000000 */
[----:B------:R-:W-:Y:S01]  /*3a20*/  MUFU.EX2 R71, R70 ;  /* 0x0000004600477308 */ /* 0x000fe20000000800 */
[----:B-----5:R-:W-:Y:S01]  /*3a30*/  FADD R65, R19, R64 ;  /* 0x0000004013417221 */ /* 0x020fe20000000000 */
[----:B------:R-:W-:Y:S01]  /*3a40*/  PRMT R90, RZ, 0x7610, R90 ;  /* 0x00007610ff5a7816 */ /* 0x000fe2000000005a */
[----:B------:R-:W2:Y:S01]  /*3a50*/  @P2 LDG.E.U8 R78, desc[UR26][R180.64] ;  /* 0x0000001ab44e2981 */ /* 0x000ea2000c1e1100 */
[----:B------:R-:W-:Y:S01]  /*3a60*/  FMUL R55, R55, 1.4426950216293334961 ;  /* 0x3fb8aa3b37377820 */ /* 0x000fe20000400000 */
[----:B------:R-:W-:Y:S01]  /*3a70*/  FADD R64, R20, R65 ;  /* 0x0000004114407221 */ /* 0x000fe20000000000 */
[----:B------:R-:W-:Y:S01]  /*3a80*/  FMUL R60, R77, 1.4426950216293334961 ;  /* 0x3fb8aa3b4d3c7820 */ /* 0x000fe20000400000 */
[----:B------:R-:W5:Y:S01]  /*3a90*/  @P2 LDG.E.U8 R215, desc[UR26][R178.64] ;  /* 0x0000001ab2d72981 */ /* 0x000f62000c1e1100 */
[----:B------:R0:W-:Y:S01]  /*3aa0*/  MUFU.EX2 R79, R62 ;  /* 0x0000003e004f7308 */ /* 0x0001e20000000800 */
[----:B------:R-:W-:Y:S01]  /*3ab0*/  FADD R61, R27, R64 ;  /* 0x000000401b3d7221 */ /* 0x000fe20000000000 */
[----:B------:R-:W-:Y:S01]  /*3ac0*/  FMUL R57, R76, 1.4426950216293334961 ;  /* 0x3fb8aa3b4c397820 */ /* 0x000fe20000400000 */
[----:B------:R-:W2:Y:S02]  /*3ad0*/  @P2 LDG.E.U8 R217, desc[UR26][R182.64] ;  /* 0x0000001ab6d92981 */ /* 0x000ea4000c1e1100 */
[----:B------:R-:W-:-:S02]  /*3ae0*/  FADD R64, R136, R61 ;  /* 0x0000003d88407221 */ /* 0x000fc40000000000 */
[----:B------:R-:W2:Y:S01]  /*3af0*/  @P2 LDG.E.U8 R219, desc[UR26][R194.64] ;  /* 0x0000001ac2db2981 */ /* 0x000ea2000c1e1100 */
[----:B------:R0:W-:Y:S01]  /*3b00*/  MUFU.EX2 R214, R59 ;  /* 0x0000003b00d67308 */ /* 0x0001e20000000800 */
[----:B------:R-:W-:Y:S02]  /*3b10*/  FADD R65, R21, R64 ;  /* 0x0000004015417221 */ /* 0x000fe40000000000 */
[----:B------:R-:W2:Y:S02]  /*3b20*/  @P2 LDG.E.U8 R220, desc[UR26][R202.64] ;  /* 0x0000001acadc2981 */ /* 0x000ea4000c1e1100 */
[----:B------:R-:W-:Y:S02]  /*3b30*/  FADD R65, R22, R65 ;  /* 0x0000004116417221 */ /* 0x000fe40000000000 */
[----:B------:R-:W2:Y:S01]  /*3b40*/  @P2 LDG.E.U8 R222, desc[UR26][R176.64] ;  /* 0x0000001ab0de2981 */ /* 0x000ea2000c1e1100 */
[----:B------:R-:W1:Y:S01]  /*3b50*/  MUFU.EX2 R44, R44 ;  /* 0x0000002c002c7308 */ /* 0x000e620000000800 */
[----:B0-----:R-:W-:-:S02]  /*3b60*/  FADD R62, R30, R65 ;  /* 0x000000411e3e7221 */ /* 0x001fc40000000000 */
[----:B------:R-:W2:Y:S02]  /*3b70*/  @P2 LDG.E.U8 R223, desc[UR26][R192.64] ;  /* 0x0000001ac0df2981 */ /* 0x000ea4000c1e1100 */
[----:B------:R-:W-:Y:S02]  /*3b80*/  FADD R66, R137, R62 ;  /* 0x0000003e89427221 */ /* 0x000fe40000000000 */
[----:B------:R-:W2:Y:S01]  /*3b90*/  @P2 LDG.E.U8 R226, desc[UR26][R200.64] ;  /* 0x0000001ac8e22981 */ /* 0x000ea2000c1e1100 */
[----:B------:R-:W0:Y:S01]  /*3ba0*/  MUFU.EX2 R45, R45 ;  /* 0x0000002d002d7308 */ /* 0x000e220000000800 */
[----:B------:R-:W-:Y:S02]  /*3bb0*/  FADD R65, R25, R66 ;  /* 0x0000004219417221 */ /* 0x000fe40000000000 */
[----:B------:R-:W2:Y:S02]  /*3bc0*/  @P2 LDG.E.U8 R90, desc[UR26][R208.64] ;  /* 0x0000001ad05a2981 */ /* 0x000ea4000c1e1100 */
[----:B------:R-:W-:Y:S01]  /*3bd0*/  FADD R65, R26, R65 ;  /* 0x000000411a417221 */ /* 0x000fe20000000000 */
[----:B------:R-:W-:Y:S01]  /*3be0*/  FMUL R62, R82, 1.4426950216293334961 ;  /* 0x3fb8aa3b523e7820 */ /* 0x000fe20000400000 */
[----:B------:R-:W2:Y:S01]  /*3bf0*/  @P2 LDG.E.U8 R225, desc[UR26][R206.64] ;  /* 0x0000001acee12981 */ /* 0x000ea2000c1e1100 */
[----:B------:R-:W0:Y:S01]  /*3c00*/  MUFU.EX2 R58, R58 ;  /* 0x0000003a003a7308 */ /* 0x000e220000000800 */
[----:B------:R-:W-:Y:S01]  /*3c10*/  FADD R66, R34, R65 ;  /* 0x0000004122427221 */ /* 0x000fe20000000000 */
[----:B------:R-:W-:-:S03]  /*3c20*/  FFMA R59, R83, UR5, -R141 ;  /* 0x00000005533b7c23 */ /* 0x000fc6000800088d */
[----:B------:R-:W-:-:S03]  /*3c30*/  FADD R65, R35, R66 ;  /* 0x0000004223417221 */ /* 0x000fc60000000000 */
[----:B------:R0:W-:Y:S08]  /*3c40*/  MUFU.EX2 R83, R62 ;  /* 0x0000003e00537308 */ /* 0x0001f00000000800 */
[----:B------:R-:W1:Y:S01]  /*3c50*/  MUFU.EX2 R211, R211 ;  /* 0x000000d300d37308 */ /* 0x000e620000000800 */
[----:B0-----:R-:W-:-:S04]  /*3c60*/  FADD R62, R28, R65 ;  /* 0x000000411c3e7221 */ /* 0x001fc80000000000 */
[----:B------:R-:W-:-:S03]  /*3c70*/  FADD R66, R29, R62 ;  /* 0x0000003e1d427221 */ /* 0x000fc60000000000 */
[----:B------:R-:W0:Y:S01]  /*3c80*/  MUFU.EX2 R46, R46 ;  /* 0x0000002e002e7308 */ /* 0x000e220000000800 */
[----:B------:R-:W-:-:S04]  /*3c90*/  FADD R65, R39, R66 ;  /* 0x0000004227417221 */ /* 0x000fc80000000000 */
[----:B------:R-:W-:-:S03]  /*3ca0*/  FADD R66, R138, R65 ;  /* 0x000000418a427221 */ /* 0x000fc60000000000 */
[----:B------:R-:W0:Y:S01]  /*3cb0*/  MUFU.EX2 R49, R49 ;  /* 0x0000003100317308 */ /* 0x000e220000000800 */
[----:B------:R-:W-:-:S04]  /*3cc0*/  FADD R65, R31, R66 ;  /* 0x000000421f417221 */ /* 0x000fc80000000000 */
[----:B-1----:R-:W-:-:S03]  /*3cd0*/  FADD R65, R32, R65 ;  /* 0x0000004120417221 */ /* 0x002fc60000000000 */
[----:B------:R-:W1:Y:S01]  /*3ce0*/  MUFU.EX2 R172, R172 ;  /* 0x000000ac00ac7308 */ /* 0x000e620000000800 */
[----:B------:R-:W-:-:S04]  /*3cf0*/  FADD R66, R42, R65 ;  /* 0x000000412a427221 */ /* 0x000fc80000000000 */
[----:B------:R-:W-:-:S03]  /*3d00*/  FADD R66, R43, R66 ;  /* 0x000000422b427221 */ /* 0x000fc60000000000 */
[----:B------:R-:W0:Y:S01]  /*3d10*/  MUFU.EX2 R50, R50 ;  /* 0x0000003200327308 */ /* 0x000e220000000800 */
[----:B----4-:R-:W-:-:S04]  /*3d20*/  FADD R67, R33, R66 ;  /* 0x0000004221437221 */ /* 0x010fc80000000000 */
[----:B------:R-:W-:-:S03]  /*3d30*/  FADD R68, R36, R67 ;  /* 0x0000004324447221 */ /* 0x000fc60000000000 */
[----:B------:R-:W4:Y:S01]  /*3d40*/  MUFU.EX2 R51, R51 ;  /* 0x0000003300337308 */ /* 0x000f220000000800 */
[----:B------:R-:W-:-:S04]  /*3d50*/  FADD R67, R47, R68 ;  /* 0x000000442f437221 */ /* 0x000fc80000000000 */
[----:B------:R-:W-:-:S03]  /*3d60*/  FADD R68, R48, R67 ;  /* 0x0000004330447221 */ /* 0x000fc60000000000 */
[----:B------:R0:W-:Y:S01]  /*3d70*/  MUFU.EX2 R75, R74 ;  /* 0x0000004a004b7308 */ /* 0x0001e20000000800 */
[----:B------:R-:W-:-:S04]  /*3d80*/  FADD R67, R37, R68 ;  /* 0x0000004425437221 */ /* 0x000fc80000000000 */
[----:B---3--:R-:W-:-:S03]  /*3d90*/  FADD R70, R38, R67 ;  /* 0x0000004326467221 */ /* 0x008fc60000000000 */
[----:B------:R-:W3:Y:S01]  /*3da0*/  MUFU.EX2 R52, R52 ;  /* 0x0000003400347308 */ /* 0x000ee20000000800 */
[----:B------:R-:W-:Y:S01]  /*3db0*/  FADD R69, R139, R70 ;  /* 0x000000468b457221 */ /* 0x000fe20000000000 */
[----:B------:R-:W-:-:S03]  /*3dc0*/  PRMT R82, RZ, 0x7610, R82 ;  /* 0x00007610ff527816 */ /* 0x000fc60000000052 */
[----:B------:R-:W-:Y:S01]  /*3dd0*/  FADD R69, R140, R69 ;  /* 0x000000458c457221 */ /* 0x000fe20000000000 */
[----:B------:R-:W-:Y:S01]  /*3de0*/  FMUL R66, R89, 1.4426950216293334961 ;  /* 0x3fb8aa3b59427820 */ /* 0x000fe20000400000 */
[----:B------:R-:W-:Y:S01]  /*3df0*/  FMUL R68, R91, 1.4426950216293334961 ;  /* 0x3fb8aa3b5b447820 */ /* 0x000fe20000400000 */
[----:B------:R-:W2:Y:S01]  /*3e00*/  @P2 LDG.E.U8 R82, desc[UR26][R204.64] ;  /* 0x0000001acc522981 */ /* 0x000ea2000c1e1100 */
[----:B------:R-:W-:Y:S01]  /*3e10*/  FADD R70, R40, R69 ;  /* 0x0000004528467221 */ /* 0x000fe20000000000 */
[----:B------:R-:W-:Y:S01]  /*3e20*/  FMUL R69, R93, 1.4426950216293334961 ;  /* 0x3fb8aa3b5d457820 */ /* 0x000fe20000400000 */
[----:B------:R-:W-:Y:S01]  /*3e30*/  PRMT R89, RZ, 0x7610, R89 ;  /* 0x00007610ff597816 */ /* 0x000fe20000000059 */
[----:B------:R-:W0:Y:S01]  /*3e40*/  MUFU.EX2 R53, R53 ;  /* 0x0000003500357308 */ /* 0x000e220000000800 */
[----:B------:R-:W-:Y:S02]  /*3e50*/  PRMT R91, RZ, 0x7610, R91 ;  /* 0x00007610ff5b7816 */ /* 0x000fe4000000005b */
[----:B------:R-:W-:Y:S01]  /*3e60*/  PRMT R93, RZ, 0x7610, R93 ;  /* 0x00007610ff5d7816 */ /* 0x000fe2000000005d */
[----:B------:R-:W-:Y:S01]  /*3e70*/  FADD R73, R41, R70 ;  /* 0x0000004629497221 */ /* 0x000fe20000000000 */
[----:B------:R-:W2:Y:S03]  /*3e80*/  @P2 LDG.E.U8 R89, desc[UR26][R186.64] ;  /* 0x0000001aba592981 */ /* 0x000ea6000c1e1100 */
[----:B------:R-:W-:Y:S01]  /*3e90*/  FADD R70, R54, R73 ;  /* 0x0000004936467221 */ /* 0x000fe20000000000 */
[----:B------:R-:W2:Y:S01]  /*3ea0*/  @P2 LDG.E.U8 R91, desc[UR26][R190.64] ;  /* 0x0000001abe5b2981 */ /* 0x000ea2000c1e1100 */
[----:B------:R-:W0:Y:S03]  /*3eb0*/  MUFU.EX2 R55, R55 ;  /* 0x0000003700377308 */ /* 0x000e260000000800 */
[----:B------:R-:W2:Y:S01]  /*3ec0*/  @P2 LDG.E.U8 R93, desc[UR26][R198.64] ;  /* 0x0000001ac65d2981 */ /* 0x000ea2000c1e1100 */
[----:B------:R-:W-:-:S04]  /*3ed0*/  FADD R73, R189, R70 ;  /* 0x00000046bd497221 */ /* 0x000fc80000000000 */
[----:B------:R-:W-:Y:S01]  /*3ee0*/  FADD R70, R44, R73 ;  /* 0x000000492c467221 */ /* 0x000fe20000000000 */
[----:B------:R-:W1:Y:S03]  /*3ef0*/  MUFU.EX2 R56, R56 ;  /* 0x0000003800387308 */ /* 0x000e660000000800 */
[----:B------:R-:W-:-:S04]  /*3f00*/  FADD R73, R45, R70 ;  /* 0x000000462d497221 */ /* 0x000fc80000000000 */
[----:B------:R-:W-:Y:S01]  /*3f10*/  FADD R70, R58, R73 ;  /* 0x000000493a467221 */ /* 0x000fe20000000000 */
[----:B------:R-:W1:Y:S03]  /*3f20*/  MUFU.EX2 R210, R210 ;  /* 0x000000d200d27308 */ /* 0x000e660000000800 */
[----:B------:R-:W-:-:S04]  /*3f30*/  FADD R73, R211, R70 ;  /* 0x00000046d3497221 */ /* 0x000fc80000000000 */
[----:B0-----:R-:W-:Y:S01]  /*3f40*/  FADD R70, R46, R73 ;  /* 0x000000492e467221 */ /* 0x001fe20000000000 */
[----:B------:R-:W0:Y:S03]  /*3f50*/  MUFU.EX2 R57, R57 ;  /* 0x0000003900397308 */ /* 0x000e260000000800 */
[----:B------:R-:W-:-:S04]  /*3f60*/  FADD R74, R49, R70 ;  /* 0x00000046314a7221 */ /* 0x000fc80000000000 */
[----:B------:R-:W-:Y:S01]  /*3f70*/  FADD R73, R63, R74 ;  /* 0x0000004a3f497221 */ /* 0x000fe20000000000 */
[----:B------:R-:W0:Y:S03]  /*3f80*/  MUFU.EX2 R60, R60 ;  /* 0x0000003c003c7308 */ /* 0x000e260000000800 */
[----:B-1----:R-:W-:-:S04]  /*3f90*/  FADD R73, R172, R73 ;  /* 0x00000049ac497221 */ /* 0x002fc80000000000 */
[----:B------:R-:W-:-:S04]  /*3fa0*/  FADD R74, R50, R73 ;  /* 0x00000049324a7221 */ /* 0x000fc80000000000 */
[----:B----4-:R-:W-:-:S04]  /*3fb0*/  FADD R73, R51, R74 ;  /* 0x0000004a33497221 */ /* 0x010fc80000000000 */
[----:B------:R-:W-:-:S04]  /*3fc0*/  FADD R74, R188, R73 ;  /* 0x00000049bc4a7221 */ /* 0x000fc80000000000 */
[----:B------:R-:W-:-:S04]  /*3fd0*/  FADD R77, R213, R74 ;  /* 0x0000004ad54d7221 */ /* 0x000fc80000000000 */
[----:B---3--:R-:W-:-:S04]  /*3fe0*/  FADD R74, R52, R77 ;  /* 0x0000004d344a7221 */ /* 0x008fc80000000000 */
[----:B------:R-:W-:-:S04]  /*3ff0*/  FADD R76, R53, R74 ;  /* 0x0000004a354c7221 */ /* 0x000fc80000000000 */
[----:B------:R-:W-:-:S04]  /*4000*/  FADD R77, R71, R76 ;  /* 0x0000004c474d7221 */ /* 0x000fc80000000000 */
[----:B------:R-:W-:-:S04]  /*4010*/  FADD R76, R72, R77 ;  /* 0x0000004d484c7221 */ /* 0x000fc80000000000 */
[----:B------:R-:W-:-:S04]  /*4020*/  FADD R77, R55, R76 ;  /* 0x0000004c374d7221 */ /* 0x000fc80000000000 */
[----:B------:R-:W-:Y:S01]  /*4030*/  FADD R76, R56, R77 ;  /* 0x0000004d384c7221 */ /* 0x000fe20000000000 */
[----:B------:R-:W-:Y:S01]  /*4040*/  FMUL R61, R80, 1.4426950216293334961 ;  /* 0x3fb8aa3b503d7820 */ /* 0x000fe20000400000 */
[----:B------:R-:W-:Y:S02]  /*4050*/  FFMA R81, R81, UR5, -R141 ;  /* 0x0000000551517c23 */ /* 0x000fe4000800088d */
[----:B------:R-:W-:Y:S02]  /*4060*/  FADD R77, R75, R76 ;  /* 0x0000004c4b4d7221 */ /* 0x000fe40000000000 */
[----:B------:R-:W-:Y:S02]  /*4070*/  FMUL R64, R81, 1.4426950216293334961 ;  /* 0x3fb8aa3b51407820 */ /* 0x000fe40000400000 */
[----:B------:R-:W-:Y:S01]  /*4080*/  FADD R80, R210, R77 ;  /* 0x0000004dd2507221 */ /* 0x000fe20000000000 */
[----:B------:R-:W1:Y:S03]  /*4090*/  MUFU.EX2 R61, R61 ;  /* 0x0000003d003d7308 */ /* 0x000e660000000800 */
[----:B0-----:R-:W-:Y:S01]  /*40a0*/  FADD R77, R57, R80 ;  /* 0x00000050394d7221 */ /* 0x001fe20000000000 */
[----:B------:R-:W-:Y:S01]  /*40b0*/  FMUL R218, R59, 1.4426950216293334961 ;  /* 0x3fb8aa3b3bda7820 */ /* 0x000fe20000400000 */
[----:B------:R-:W-:-:S02]  /*40c0*/  FFMA R84, R84, UR5, -R141 ;  /* 0x0000000554547c23 */ /* 0x000fc4000800088d */
[----:B------:R-:W-:Y:S01]  /*40d0*/  FADD R80, R60, R77 ;  /* 0x0000004d3c507221 */ /* 0x000fe20000000000 */
[----:B------:R-:W0:Y:S01]  /*40e0*/  MUFU.EX2 R64, R64 ;  /* 0x0000004000407308 */ /* 0x000e220000000800 */
[----:B------:R-:W-:Y:S01]  /*40f0*/  FMUL R59, R84, 1.4426950216293334961 ;  /* 0x3fb8aa3b543b7820 */ /* 0x000fe20000400000 */
[--C-:B------:R-:W-:Y:S01]  /*4100*/  FFMA R85, R85, UR5, -R141.reuse ;  /* 0x0000000555557c23 */ /* 0x100fe2000800088d */
[----:B------:R-:W-:Y:S01]  /*4110*/  FADD R81, R79, R80 ;  /* 0x000000504f517221 */ /* 0x000fe20000000000 */
[----:B------:R-:W-:Y:S02]  /*4120*/  FFMA R86, R86, UR5, -R141 ;  /* 0x0000000556567c23 */ /* 0x000fe4000800088d */
[----:B------:R-:W-:Y:S01]  /*4130*/  FMUL R62, R85, 1.4426950216293334961 ;  /* 0x3fb8aa3b553e7820 */ /* 0x000fe20000400000 */
[----:B------:R-:W-:Y:S01]  /*4140*/  FADD R80, R214, R81 ;  /* 0x00000051d6507221 */ /* 0x000fe20000000000 */
[----:B------:R-:W3:Y:S03]  /*4150*/  MUFU.EX2 R218, R218 ;  /* 0x000000da00da7308 */ /* 0x000ee60000000800 */
[----:B-1----:R-:W-:Y:S01]  /*4160*/  FADD R81, R61, R80 ;  /* 0x000000503d517221 */ /* 0x002fe20000000000 */
[----:B------:R-:W-:-:S04]  /*4170*/  FMUL R86, R86, 1.4426950216293334961 ;  /* 0x3fb8aa3b56567820 */ /* 0x000fc80000400000 */
[----:B------:R-:W1:Y:S01]  /*4180*/  MUFU.EX2 R59, R59 ;  /* 0x0000003b003b7308 */ /* 0x000e620000000800 */
[----:B------:R-:W-:Y:S01]  /*4190*/  FFMA R87, R87, UR5, -R141 ;  /* 0x0000000557577c23 */ /* 0x000fe2000800088d */
[----:B0-----:R-:W-:Y:S01]  /*41a0*/  FADD R80, R64, R81 ;  /* 0x0000005140507221 */ /* 0x001fe20000000000 */
[----:B------:R-:W-:-:S05]  /*41b0*/  FFMA R88, R88, UR5, -R141 ;  /* 0x0000000558587c23 */ /* 0x000fca000800088d */
[----:B------:R-:W0:Y:S01]  /*41c0*/  MUFU.EX2 R62, R62 ;  /* 0x0000003e003e7308 */ /* 0x000e220000000800 */
[----:B------:R-:W-:Y:S01]  /*41d0*/  FMUL R87, R87, 1.4426950216293334961 ;  /* 0x3fb8aa3b57577820 */ /* 0x000fe20000400000 */
[----:B------:R-:W-:Y:S01]  /*41e0*/  FADD R81, R83, R80 ;  /* 0x0000005053517221 */ /* 0x000fe20000000000 */
[----:B------:R-:W-:-:S05]  /*41f0*/  FMUL R65, R88, 1.4426950216293334961 ;  /* 0x3fb8aa3b58417820 */ /* 0x000fca0000400000 */
[----:B------:R-:W4:Y:S01]  /*4200*/  MUFU.EX2 R221, R86 ;  /* 0x0000005600dd7308 */ /* 0x000f220000000800 */
[----:B---3--:R-:W-:-:S07]  /*4210*/  FADD R84, R218, R81 ;  /* 0x00000051da547221 */ /* 0x008fce0000000000 */
[----:B------:R-:W3:Y:S01]  /*4220*/  MUFU.EX2 R224, R87 ;  /* 0x0000005700e07308 */ /* 0x000ee20000000800 */
[----:B-1----:R-:W-:Y:S01]  /*4230*/  FADD R81, R59, R84 ;  /* 0x000000543b517221 */ /* 0x002fe20000000000 */
[----:B------:R-:W-:-:S06]  /*4240*/  FFMA R67, R92, UR5, -R141 ;  /* 0x000000055c437c23 */ /* 0x000fcc000800088d */
[----:B------:R-:W1:Y:S01]  /*4250*/  MUFU.EX2 R65, R65 ;  /* 0x0000004100417308 */ /* 0x000e620000000800 */
[----:B0-----:R-:W-:Y:S01]  /*4260*/  FADD R84, R62, R81 ;  /* 0x000000513e547221 */ /* 0x001fe20000000000 */
[----:B------:R-:W-:-:S06]  /*4270*/  FMUL R67, R67, 1.4426950216293334961 ;  /* 0x3fb8aa3b43437820 */ /* 0x000fcc0000400000 */
[----:B------:R-:W0:Y:S01]  /*4280*/  MUFU.EX2 R66, R66 ;  /* 0x0000004200427308 */ /* 0x000e220000000800 */
[----:B----4-:R-:W-:Y:S01]  /*4290*/  FADD R85, R221, R84 ;  /* 0x00000054dd557221 */ /* 0x010fe20000000000 */
[----:B------:R-:W-:-:S06]  /*42a0*/  FFMA R94, R94, UR5, -R141 ;  /* 0x000000055e5e7c23 */ /* 0x000fcc000800088d */
[----:B------:R-:W4:Y:S01]  /*42b0*/  MUFU.EX2 R227, R227 ;  /* 0x000000e300e37308 */ /* 0x000f220000000800 */
[----:B---3--:R-:W-:Y:S01]  /*42c0*/  FADD R84, R224, R85 ;  /* 0x00000055e0547221 */ /* 0x008fe20000000000 */
[----:B------:R-:W-:-:S06]  /*42d0*/  FMUL R94, R94, 1.4426950216293334961 ;  /* 0x3fb8aa3b5e5e7820 */ /* 0x000fcc0000400000 */
[----:B------:R-:W3:Y:S01]  /*42e0*/  MUFU.EX2 R92, R68 ;  /* 0x00000044005c7308 */ /* 0x000ee20000000800 */
[----:B-1----:R-:W-:Y:S01]  /*42f0*/  FADD R85, R65, R84 ;  /* 0x0000005441557221 */ /* 0x002fe20000000000 */
[----:B------:R-:W-:-:S06]  /*4300*/  FFMA R95, R95, UR5, -R141 ;  /* 0x000000055f5f7c23 */ /* 0x000fcc000800088d */
[----:B------:R-:W1:Y:S01]  /*4310*/  MUFU.EX2 R67, R67 ;  /* 0x0000004300437308 */ /* 0x000e620000000800 */
[----:B0-----:R-:W-:Y:S01]  /*4320*/  FADD R84, R66, R85 ;  /* 0x0000005542547221 */ /* 0x001fe20000000000 */
[----:B------:R-:W-:Y:S01]  /*4330*/  FFMA R96, R96, UR5, -R141 ;  /* 0x0000000560607c23 */ /* 0x000fe2000800088d */
[----:B------:R-:W-:-:S05]  /*4340*/  FMUL R95, R95, 1.4426950216293334961 ;  /* 0x3fb8aa3b5f5f7820 */ /* 0x000fca0000400000 */
[----:B------:R0:W1:Y:S01]  /*4350*/  MUFU.EX2 R68, R69 ;  /* 0x0000004500447308 */ /* 0x0000620000000800 */
[----:B----4-:R-:W-:Y:S01]  /*4360*/  FADD R85, R227, R84 ;  /* 0x00000054e3557221 */ /* 0x010fe20000000000 */
[----:B------:R-:W-:-:S06]  /*4370*/  FFMA R97, R97, UR5, -R141 ;  /* 0x0000000561617c23 */ /* 0x000fcc000800088d */
[----:B------:R-:W4:Y:S01]  /*4380*/  MUFU.EX2 R94, R94 ;  /* 0x0000005e005e7308 */ /* 0x000f220000000800 */
[----:B0-----:R-:W-:Y:S01]  /*4390*/  FMUL R69, R96, 1.4426950216293334961 ;  /* 0x3fb8aa3b60457820 */ /* 0x001fe20000400000 */
[----:B---3--:R-:W-:Y:S01]  /*43a0*/  FADD R86, R92, R85 ;  /* 0x000000555c567221 */ /* 0x008fe20000000000 */
[----:B------:R-:W-:Y:S01]  /*43b0*/  FMUL R70, R97, 1.4426950216293334961 ;  /* 0x3fb8aa3b61467820 */ /* 0x000fe20000400000 */
[----:B------:R-:W-:-:S04]  /*43c0*/  FFMA R98, R98, UR5, -R141 ;  /* 0x0000000562627c23 */ /* 0x000fc8000800088d */
[----:B------:R-:W0:Y:S01]  /*43d0*/  MUFU.EX2 R229, R95 ;  /* 0x0000005f00e57308 */ /* 0x000e220000000800 */
[----:B-1----:R-:W-:Y:S01]  /*43e0*/  FADD R85, R67, R86 ;  /* 0x0000005643557221 */ /* 0x002fe20000000000 */
[----:B------:R-:W-:Y:S01]  /*43f0*/  FMUL R96, R98, 1.4426950216293334961 ;  /* 0x3fb8aa3b62607820 */ /* 0x000fe20000400000 */
[----:B------:R-:W-:-:S05]  /*4400*/  FFMA R99, R99, UR5, -R141 ;  /* 0x0000000563637c23 */ /* 0x000fca000800088d */
[----:B------:R-:W1:Y:S01]  /*4410*/  MUFU.EX2 R69, R69 ;  /* 0x0000004500457308 */ /* 0x000e620000000800 */
[----:B------:R-:W-:Y:S01]  /*4420*/  FADD R87, R68, R85 ;  /* 0x0000005544577221 */ /* 0x000fe20000000000 */
[----:B------:R-:W-:Y:S01]  /*4430*/  FMUL R97, R99, 1.4426950216293334961 ;  /* 0x3fb8aa3b63617820 */ /* 0x000fe20000400000 */
[----:B------:R-:W-:-:S05]  /*4440*/  FFMA R100, R100, UR5, -R141 ;  /* 0x0000000564647c23 */ /* 0x000fca000800088d */
[----:B------:R-:W3:Y:S01]  /*4450*/  MUFU.EX2 R70, R70 ;  /* 0x0000004600467308 */ /* 0x000ee20000000800 */
[----:B----4-:R-:W-:Y:S01]  /*4460*/  FADD R86, R94, R87 ;  /* 0x000000575e567221 */ /* 0x010fe20000000000 */
[----:B------:R-:W-:Y:S01]  /*4470*/  FMUL R73, R100, 1.4426950216293334961 ;  /* 0x3fb8aa3b64497820 */ /* 0x000fe20000400000 */
[----:B------:R-:W-:-:S05]  /*4480*/  FFMA R101, R101, UR5, -R141 ;  /* 0x0000000565657c23 */ /* 0x000fca000800088d */
[----:B------:R-:W4:Y:S01]  /*4490*/  MUFU.EX2 R96, R96 ;  /* 0x0000006000607308 */ /* 0x000f220000000800 */
[----:B0-----:R-:W-:Y:S01]  /*44a0*/  FADD R86, R229, R86 ;  /* 0x00000056e5567221 */ /* 0x001fe20000000000 */
[----:B------:R-:W-:Y:S01]  /*44b0*/  FMUL R74, R101, 1.4426950216293334961 ;  /* 0x3fb8aa3b654a7820 */ /* 0x000fe20000400000 */
[----:B------:R-:W-:-:S05]  /*44c0*/  FFMA R102, R102, UR5, -R141 ;  /* 0x0000000566667c23 */ /* 0x000fca000800088d */
[----:B------:R-:W0:Y:S01]  /*44d0*/  MUFU.EX2 R97, R97 ;  /* 0x0000006100617308 */ /* 0x000e220000000800 */
[----:B-1----:R-:W-:Y:S01]  /*44e0*/  FADD R87, R69, R86 ;  /* 0x0000005645577221 */ /* 0x002fe20000000000 */
[----:B------:R-:W-:Y:S01]  /*44f0*/  FMUL R98, R102, 1.4426950216293334961 ;  /* 0x3fb8aa3b66627820 */ /* 0x000fe20000400000 */
[----:B------:R-:W-:-:S05]  /*4500*/  FFMA R103, R103, UR5, -R141 ;  /* 0x0000000567677c23 */ /* 0x000fca000800088d */
[----:B------:R-:W1:Y:S01]  /*4510*/  MUFU.EX2 R73, R73 ;  /* 0x0000004900497308 */ /* 0x000e620000000800 */
[----:B---3--:R-:W-:Y:S01]  /*4520*/  FADD R87, R70, R87 ;  /* 0x0000005746577221 */ /* 0x008fe20000000000 */
        /* <DEDUP_REMOVED lines=33> */
[----:B------:R-:W-:Y:S01]  /*4740*/  FFMA R112, R112, UR5, -R141 ;  /* 0x0000000570707c23 */ /* 0x000fe2000800088d */
[----:B------:R-:W-:-:S04]  /*4750*/  SHF.L.U32 R108, R2, 0x4, RZ ;  /* 0x00000004026c7819 */ /* 0x000fc800000006ff */
[----:B------:R-:W3:Y:S01]  /*4760*/  MUFU.EX2 R81, R81 ;  /* 0x0000005100517308 */ /* 0x000ee20000000800 */
[----:B----4-:R-:W-:Y:S01]  /*4770*/  FADD R88, R100, R95 ;  /* 0x0000005f64587221 */ /* 0x010fe20000000000 */
[----:B------:R-:W-:Y:S01]  /*4780*/  FMUL R84, R112, 1.4426950216293334961 ;  /* 0x3fb8aa3b70547820 */ /* 0x000fe20000400000 */
[----:B------:R-:W-:Y:S01]  /*4790*/  FFMA R113, R113, UR5, -R141 ;  /* 0x0000000571717c23 */ /* 0x000fe2000800088d */
[----:B------:R-:W-:-:S04]  /*47a0*/  LOP3.LUT R109, R2, 0xff, RZ, 0xc0, !PT ;  /* 0x000000ff026d7812 */ /* 0x000fc800078ec0ff */
[----:B------:R-:W4:Y:S01]  /*47b0*/  MUFU.EX2 R102, R102 ;  /* 0x0000006600667308 */ /* 0x000f220000000800 */
[----:B------:R-:W-:Y:S01]  /*47c0*/  LOP3.LUT R108, R108, 0x70, RZ, 0xc0, !PT ;  /* 0x000000706c6c7812 */ /* 0x000fe200078ec0ff */
[----:B0-----:R-:W-:Y:S01]  /*47d0*/  FADD R95, R101, R88 ;  /* 0x00000058655f7221 */ /* 0x001fe20000000000 */
[----:B------:R-:W-:Y:S01]  /*47e0*/  FMUL R85, R113, 1.4426950216293334961 ;  /* 0x3fb8aa3b71557820 */ /* 0x000fe20000400000 */
[----:B------:R-:W-:-:S04]  /*47f0*/  FFMA R114, R114, UR5, -R141 ;  /* 0x0000000572727c23 */ /* 0x000fc8000800088d */
[----:B------:R-:W0:Y:S01]  /*4800*/  MUFU.EX2 R103, R103 ;  /* 0x0000006700677308 */ /* 0x000e220000000800 */
[----:B------:R-:W-:Y:S01]  /*4810*/  LEA R132, R109, R108, 0x7 ;  /* 0x0000006c6d847211 */ /* 0x000fe200078e38ff */
[----:B-1----:R-:W-:Y:S01]  /*4820*/  FADD R108, R80, R95 ;  /* 0x0000005f506c7221 */ /* 0x002fe20000000000 */
[----:B------:R-:W-:Y:S01]  /*4830*/  FMUL R104, R114, 1.4426950216293334961 ;  /* 0x3fb8aa3b72687820 */ /* 0x000fe20000400000 */
[----:B------:R-:W-:-:S04]  /*4840*/  FFMA R115, R115, UR5, -R141 ;  /* 0x0000000573737c23 */ /* 0x000fc8000800088d */
        /* <DEDUP_REMOVED lines=26> */
[----:B------:R-:W-:Y:S01]  /*49f0*/  FFMA R122, R122, UR5, -R141 ;  /* 0x000000057a7a7c23 */ /* 0x000fe2000800088d */
[----:B------:R-:W-:Y:S01]  /*4a00*/  FMUL R95, R121, 1.4426950216293334961 ;  /* 0x3fb8aa3b795f7820 */ /* 0x000fe20000400000 */
[----:B------:R-:W-:-:S04]  /*4a10*/  F2FP.SATFINITE.E4M3.F32.PACK_AB_MERGE_C R17, R18, R17, RZ ;  /* 0x000000111211723e */ /* 0x000fc800048070ff */
[----:B------:R-:W0:Y:S01]  /*4a20*/  MUFU.EX2 R107, R107 ;  /* 0x0000006b006b7308 */ /* 0x000e220000000800 */
[----:B-1----:R-:W-:Y:S01]  /*4a30*/  FADD R18, R86, R109 ;  /* 0x0000006d56127221 */ /* 0x002fe20000000000 */
[----:B------:R-:W-:Y:S01]  /*4a40*/  FMUL R108, R122, 1.4426950216293334961 ;  /* 0x3fb8aa3b7a6c7820 */ /* 0x000fe20000400000 */
[----:B------:R-:W-:-:S05]  /*4a50*/  FFMA R123, R123, UR5, -R141 ;  /* 0x000000057b7b7c23 */ /* 0x000fca000800088d */
[----:B------:R-:W1:Y:S01]  /*4a60*/  MUFU.EX2 R88, R88 ;  /* 0x0000005800587308 */ /* 0x000e620000000800 */
[----:B---3--:R-:W-:Y:S01]  /*4a70*/  FADD R109, R87, R18 ;  /* 0x00000012576d7221 */ /* 0x008fe20000000000 */
[----:B------:R-:W-:Y:S01]  /*4a80*/  FFMA R124, R124, UR5, -R141 ;  /* 0x000000057c7c7c23 */ /* 0x000fe2000800088d */
[----:B------:R-:W-:-:S05]  /*4a90*/  FMUL R123, R123, 1.4426950216293334961 ;  /* 0x3fb8aa3b7b7b7820 */ /* 0x000fca0000400000 */
[----:B------:R-:W3:Y:S01]  /*4aa0*/  MUFU.EX2 R95, R95 ;  /* 0x0000005f005f7308 */ /* 0x000ee20000000800 */
[----:B----4-:R-:W-:Y:S01]  /*4ab0*/  FADD R18, R106, R109 ;  /* 0x0000006d6a127221 */ /* 0x010fe20000000000 */
[----:B------:R-:W-:Y:S01]  /*4ac0*/  FFMA R125, R125, UR5, -R141 ;  /* 0x000000057d7d7c23 */ /* 0x000fe2000800088d */
[----:B------:R-:W-:Y:S01]  /*4ad0*/  F2FP.SATFINITE.E4M3.F32.PACK_AB_MERGE_C R6, R6, R5, RZ ;  /* 0x000000050606723e */ /* 0x000fe200048070ff */
[----:B------:R-:W-:Y:S01]  /*4ae0*/  FMUL R124, R124, 1.4426950216293334961 ;  /* 0x3fb8aa3b7c7c7820 */ /* 0x000fe20000400000 */
[----:B------:R-:W-:-:S03]  /*4af0*/  F2FP.SATFINITE.E4M3.F32.PACK_AB_MERGE_C R5, R11, R10, RZ ;  /* 0x0000000a0b05723e */ /* 0x000fc600048070ff */
[----:B------:R-:W4:Y:S01]  /*4b00*/  MUFU.EX2 R108, R108 ;  /* 0x0000006c006c7308 */ /* 0x000f220000000800 */
[----:B------:R-:W-:Y:S01]  /*4b10*/  F2FP.SATFINITE.E4M3.F32.PACK_AB_MERGE_C R34, R35, R34, RZ ;  /* 0x000000222322723e */ /* 0x000fe200048070ff */
[----:B0-----:R-:W-:Y:S01]  /*4b20*/  FADD R35, R107, R18 ;  /* 0x000000126b237221 */ /* 0x001fe20000000000 */
[----:B------:R-:W-:Y:S01]  /*4b30*/  F2FP.SATFINITE.E4M3.F32.PACK_AB_MERGE_C R10, R24, R23, RZ ;  /* 0x00000017180a723e */ /* 0x000fe200048070ff */
[----:B------:R-:W-:Y:S01]  /*4b40*/  FFMA R126, R126, UR5, -R141 ;  /* 0x000000057e7e7c23 */ /* 0x000fe2000800088d */
[----:B------:R-:W-:-:S03]  /*4b50*/  FMUL R24, R125, 1.4426950216293334961 ;  /* 0x3fb8aa3b7d187820 */ /* 0x000fc60000400000 */
[----:B------:R-:W0:Y:S01]  /*4b60*/  MUFU.EX2 R11, R123 ;  /* 0x0000007b000b7308 */ /* 0x000e220000000800 */
[----:B------:R-:W-:Y:S01]  /*4b70*/  FFMA R127, R127, UR5, -R141 ;  /* 0x000000057f7f7c23 */ /* 0x000fe2000800088d */
[----:B-1----:R-:W-:Y:S01]  /*4b80*/  FADD R18, R88, R35 ;  /* 0x0000002358127221 */ /* 0x002fe20000000000 */
[----:B------:R-:W-:-:S05]  /*4b90*/  FMUL R126, R126, 1.4426950216293334961 ;  /* 0x3fb8aa3b7e7e7820 */ /* 0x000fca0000400000 */
[----:B------:R-:W1:Y:S01]  /*4ba0*/  MUFU.EX2 R23, R124 ;  /* 0x0000007c00177308 */ /* 0x000e620000000800 */
[----:B---3--:R-:W-:Y:S01]  /*4bb0*/  FADD R35, R95, R18 ;  /* 0x000000125f237221 */ /* 0x008fe20000000000 */
[----:B------:R-:W-:-:S06]  /*4bc0*/  FMUL R127, R127, 1.4426950216293334961 ;  /* 0x3fb8aa3b7f7f7820 */ /* 0x000fcc0000400000 */
[----:B------:R-:W3:Y:S01]  /*4bd0*/  MUFU.EX2 R24, R24 ;  /* 0x0000001800187308 */ /* 0x000ee20000000800 */
[----:B----4-:R-:W-:-:S07]  /*4be0*/  FADD R18, R108, R35 ;  /* 0x000000236c127221 */ /* 0x010fce0000000000 */
[----:B------:R-:W4:Y:S01]  /*4bf0*/  MUFU.EX2 R126, R126 ;  /* 0x0000007e007e7308 */ /* 0x000f220000000800 */
[----:B0-----:R-:W-:-:S07]  /*4c00*/  FADD R18, R11, R18 ;  /* 0x000000120b127221 */ /* 0x001fce0000000000 */
[----:B------:R-:W0:Y:S01]  /*4c10*/  MUFU.EX2 R127, R127 ;  /* 0x0000007f007f7308 */ /* 0x000e220000000800 */
[----:B-1----:R-:W-:-:S04]  /*4c20*/  FADD R35, R23, R18 ;  /* 0x0000001217237221 */ /* 0x002fc80000000000 */
[----:B---3--:R-:W-:Y:S01]  /*4c30*/  FADD R35, R24, R35 ;  /* 0x0000002318237221 */ /* 0x008fe20000000000 */
[--C-:B------:R-:W-:Y:S01]  /*4c40*/  FFMA R130, R130, UR5, -R141.reuse ;  /* 0x0000000582827c23 */ /* 0x100fe2000800088d */
[----:B------:R-:W-:Y:S02]  /*4c50*/  FFMA R131, R131, UR5, -R141 ;  /* 0x0000000583837c23 */ /* 0x000fe4000800088d */
[----:B----4-:R-:W-:Y:S01]  /*4c60*/  FADD R18, R126, R35 ;  /* 0x000000237e127221 */ /* 0x010fe20000000000 */
[----:B------:R-:W-:Y:S01]  /*4c70*/  F2FP.SATFINITE.E4M3.F32.PACK_AB_MERGE_C R134, R135, R134, RZ ;  /* 0x000000868786723e */ /* 0x000fe200048070ff */
[--C-:B------:R-:W-:Y:S01]  /*4c80*/  FFMA R128, R128, UR5, -R141.reuse ;  /* 0x0000000580807c23 */ /* 0x100fe2000800088d */
[----:B------:R-:W-:Y:S01]  /*4c90*/  F2FP.SATFINITE.E4M3.F32.PACK_AB_MERGE_C R108, R11, R108, RZ ;  /* 0x0000006c0b6c723e */ /* 0x000fe200048070ff */
[----:B------:R-:W-:Y:S01]  /*4ca0*/  FFMA R129, R129, UR5, -R141 ;  /* 0x0000000581817c23 */ /* 0x000fe2000800088d */
[----:B------:R-:W-:Y:S02]  /*4cb0*/  F2FP.SATFINITE.E4M3.F32.PACK_AB_MERGE_C R139, R140, R139, RZ ;  /* 0x0000008b8c8b723e */ /* 0x000fe400048070ff */
[C---:B0-----:R-:W-:Y:S01]  /*4cc0*/  F2FP.SATFINITE.E4M3.F32.PACK_AB_MERGE_C R126, R127.reuse, R126, RZ ;  /* 0x0000007e7f7e723e */ /* 0x041fe200048070ff */
[----:B------:R-:W-:Y:S01]  /*4cd0*/  FADD R127, R127, R18 ;  /* 0x000000127f7f7221 */ /* 0x000fe20000000000 */
[C---:B------:R-:W-:Y:S01]  /*4ce0*/  LOP3.LUT R18, R3.reuse, 0x20, RZ, 0x3c, !PT ;  /* 0x0000002003127812 */ /* 0x040fe200078e3cff */
[----:B------:R-:W-:Y:S01]  /*4cf0*/  FMUL R130, R130, 1.4426950216293334961 ;  /* 0x3fb8aa3b82827820 */ /* 0x000fe20000400000 */
[----:B------:R-:W-:Y:S01]  /*4d00*/  LOP3.LUT R11, R3, 0x40, RZ, 0x3c, !PT ;  /* 0x00000040030b7812 */ /* 0x000fe200078e3cff */
[----:B------:R-:W-:Y:S01]  /*4d10*/  FMUL R131, R131, 1.4426950216293334961 ;  /* 0x3fb8aa3b83837820 */ /* 0x000fe20000400000 */
[----:B------:R-:W-:-:S02]  /*4d20*/  LOP3.LUT R140, R3, 0x60, RZ, 0x3c, !PT ;  /* 0x00000060038c7812 */ /* 0x000fc400078e3cff */
[----:B------:R-:W-:Y:S02]  /*4d30*/  F2FP.SATFINITE.E4M3.F32.PACK_AB_MERGE_C R5, R8, R7, R5 ;  /* 0x000000070805723e */ /* 0x000fe40004807005 */
[----:B------:R-:W-:Y:S01]  /*4d40*/  F2FP.SATFINITE.E4M3.F32.PACK_AB_MERGE_C R4, R133, R4, R6 ;  /* 0x000000048504723e */ /* 0x000fe20004807006 */
[----:B--2---:R-:W-:Y:S01]  /*4d50*/  STS.U8 [R3+UR15+0xa000], R78 ;  /* 0x00a0004e03007988 */ /* 0x004fe2000800000f */
[----:B------:R-:W-:Y:S02]  /*4d60*/  F2FP.SATFINITE.E4M3.F32.PACK_AB_MERGE_C R27, R136, R27, RZ ;  /* 0x0000001b881b723e */ /* 0x000fe400048070ff */
[----:B------:R-:W-:Y:S01]  /*4d70*/  F2FP.SATFINITE.E4M3.F32.PACK_AB_MERGE_C R30, R137, R30, RZ ;  /* 0x0000001e891e723e */ /* 0x000fe200048070ff */
[----:B------:R-:W-:Y:S01]  /*4d80*/  STS.U8 [R3+UR15+0xa400], R212 ;  /* 0x00a400d403007988 */ /* 0x000fe2000800000f */
[----:B------:R-:W-:Y:S02]  /*4d90*/  F2FP.SATFINITE.E4M3.F32.PACK_AB_MERGE_C R6, R12, R9, R134 ;  /* 0x000000090c06723e */ /* 0x000fe40004807086 */
[----:B------:R-:W-:Y:S01]  /*4da0*/  F2FP.SATFINITE.E4M3.F32.PACK_AB_MERGE_C R7, R14, R13, R17 ;  /* 0x0000000d0e07723e */ /* 0x000fe20004807011 */
[----:B------:R-:W-:Y:S01]  /*4db0*/  STS.U8 [R3+UR15+0xa800], R216 ;  /* 0x00a800d803007988 */ /* 0x000fe2000800000f */
[----:B------:R-:W-:Y:S01]  /*4dc0*/  F2FP.SATFINITE.E4M3.F32.PACK_AB_MERGE_C R39, R138, R39, RZ ;  /* 0x000000278a27723e */ /* 0x000fe200048070ff */
[----:B------:R-:W-:Y:S01]  /*4dd0*/  FMUL R128, R128, 1.4426950216293334961 ;  /* 0x3fb8aa3b80807820 */ /* 0x000fe20000400000 */
[----:B------:R-:W-:Y:S01]  /*4de0*/  F2FP.SATFINITE.E4M3.F32.PACK_AB_MERGE_C R42, R43, R42, RZ ;  /* 0x0000002a2b2a723e */ /* 0x000fe200048070ff */
[----:B------:R-:W-:Y:S01]  /*4df0*/  STS.U8 [R3+UR15+0xac00], R82 ;  /* 0x00ac005203007988 */ /* 0x000fe2000800000f */
[----:B------:R-:W-:Y:S01]  /*4e00*/  F2FP.SATFINITE.E4M3.F32.PACK_AB_MERGE_C R47, R48, R47, RZ ;  /* 0x0000002f302f723e */ /* 0x000fe200048070ff */
[----:B------:R-:W-:Y:S01]  /*4e10*/  FMUL R129, R129, 1.4426950216293334961 ;  /* 0x3fb8aa3b81817820 */ /* 0x000fe20000400000 */
[----:B------:R-:W-:Y:S01]  /*4e20*/  F2FP.SATFINITE.E4M3.F32.PACK_AB_MERGE_C R54, R189, R54, RZ ;  /* 0x00000036bd36723e */ /* 0x000fe200048070ff */
[----:B-----5:R-:W-:Y:S01]  /*4e30*/  STS.U8 [R18+UR15+0xa100], R215 ;  /* 0x00a100d712007988 */ /* 0x020fe2000800000f */
[----:B------:R-:W-:-:S02]  /*4e40*/  F2FP.SATFINITE.E4M3.F32.PACK_AB_MERGE_C R58, R211, R58, RZ ;  /* 0x0000003ad33a723e */ /* 0x000fc400048070ff */
[----:B------:R-:W-:Y:S01]  /*4e50*/  F2FP.SATFINITE.E4M3.F32.PACK_AB_MERGE_C R63, R172, R63, RZ ;  /* 0x0000003fac3f723e */ /* 0x000fe200048070ff */
[----:B------:R-:W-:Y:S01]  /*4e60*/  STS.U8 [R18+UR15+0xa500], R217 ;  /* 0x00a500d912007988 */ /* 0x000fe2000800000f */
[----:B------:R-:W-:Y:S02]  /*4e70*/  F2FP.SATFINITE.E4M3.F32.PACK_AB_MERGE_C R188, R213, R188, RZ ;  /* 0x000000bcd5bc723e */ /* 0x000fe400048070ff */
[----:B------:R-:W-:Y:S01]  /*4e80*/  F2FP.SATFINITE.E4M3.F32.PACK_AB_MERGE_C R8, R16, R15, R10 ;  /* 0x0000000f1008723e */ /* 0x000fe2000480700a */
[----:B------:R-:W-:Y:S01]  /*4e90*/  STS.U8 [R18+UR15+0xa900], R219 ;  /* 0x00a900db12007988 */ /* 0x000fe2000800000f */
[----:B------:R-:W-:Y:S01]  /*4ea0*/  F2FP.SATFINITE.E4M3.F32.PACK_AB_MERGE_C R15, R38, R37, R139 ;  /* 0x00000025260f723e */ /* 0x000fe2000480708b */
[----:B------:R-:W-:Y:S02]  /*4eb0*/  MUFU.EX2 R130, R130 ;  /* 0x0000008200827308 */ /* 0x000fe40000000800 */
[----:B------:R-:W-:Y:S01]  /*4ec0*/  STS.U8 [R18+UR15+0xad00], R220 ;  /* 0x00ad00dc12007988 */ /* 0x000fe2000800000f */
[----:B------:R-:W-:-:S02]  /*4ed0*/  F2FP.SATFINITE.E4M3.F32.PACK_AB_MERGE_C R9, R20, R19, R27 ;  /* 0x000000131409723e */ /* 0x000fc4000480701b */
[----:B------:R-:W-:Y:S01]  /*4ee0*/  F2FP.SATFINITE.E4M3.F32.PACK_AB_MERGE_C R10, R22, R21, R30 ;  /* 0x00000015160a723e */ /* 0x000fe2000480701e */
[----:B------:R-:W-:Y:S01]  /*4ef0*/  STS.U8 [R11+UR15+0xa200], R222 ;  /* 0x00a200de0b007988 */ /* 0x000fe2000800000f */
[----:B------:R-:W-:Y:S01]  /*4f00*/  LOP3.LUT R139, R132, 0x10, RZ, 0x3c, !PT ;  /* 0x00000010848b7812 */ /* 0x000fe200078e3cff */
[----:B------:R-:W0:Y:S02]  /*4f10*/  MUFU.EX2 R131, R131 ;  /* 0x0000008300837308 */ /* 0x000e240000000800 */
[----:B------:R-:W-:Y:S01]  /*4f20*/  STS.U8 [R11+UR15+0xa600], R223 ;  /* 0x00a600df0b007988 */ /* 0x000fe2000800000f */
[----:B------:R-:W-:-:S03]  /*4f30*/  F2FP.SATFINITE.E4M3.F32.PACK_AB_MERGE_C R13, R32, R31, R42 ;  /* 0x0000001f200d723e */ /* 0x000fc6000480702a */
[----:B------:R-:W-:Y:S01]  /*4f40*/  STS.U8 [R11+UR15+0xaa00], R226 ;  /* 0x00aa00e20b007988 */ /* 0x000fe2000800000f */
[----:B------:R-:W-:-:S03]  /*4f50*/  F2FP.SATFINITE.E4M3.F32.PACK_AB_MERGE_C R12, R29, R28, R39 ;  /* 0x0000001c1d0c723e */ /* 0x000fc60004807027 */
[----:B------:R1:W-:Y:S01]  /*4f60*/  STS.U8 [R11+UR15+0xae00], R90 ;  /* 0x00ae005a0b007988 */ /* 0x0003e2000800000f */
[----:B------:R-:W-:Y:S02]  /*4f70*/  F2FP.SATFINITE.E4M3.F32.PACK_AB_MERGE_C R14, R36, R33, R47 ;  /* 0x00000021240e723e */ /* 0x000fe4000480702f */
[C---:B------:R-:W-:Y:S01]  /*4f80*/  LOP3.LUT R138, R132.reuse, 0x20, RZ, 0x3c, !PT ;  /* 0x00000020848a7812 */ /* 0x040fe200078e3cff */
[----:B------:R-:W-:Y:S01]  /*4f90*/  STS.U8 [R140+UR15+0xa300], R89 ;  /* 0x00a300598c007988 */ /* 0x000fe2000800000f */
[----:B------:R-:W-:-:S03]  /*4fa0*/  LOP3.LUT R137, R132, 0x30, RZ, 0x3c, !PT ;  /* 0x0000003084897812 */ /* 0x000fc600078e3cff */
[----:B------:R-:W-:Y:S01]  /*4fb0*/  STS.U8 [R140+UR15+0xa700], R91 ;  /* 0x00a7005b8c007988 */ /* 0x000fe2000800000f */
[----:B-1----:R-:W-:-:S03]  /*4fc0*/  F2FP.SATFINITE.E4M3.F32.PACK_AB_MERGE_C R11, R26, R25, R34 ;  /* 0x000000191a0b723e */ /* 0x002fc60004807022 */
[----:B------:R-:W-:Y:S04]  /*4fd0*/  STS.U8 [R140+UR15+0xab00], R93 ;  /* 0x00ab005d8c007988 */ /* 0x000fe8000800000f */
[----:B------:R-:W-:Y:S01]  /*4fe0*/  STS.U8 [R140+UR15+0xaf00], R225 ;  /* 0x00af00e18c007988 */ /* 0x000fe2000800000f */
[----:B------:R-:W-:Y:S03]  /*4ff0*/  MUFU.EX2 R128, R128 ;  /* 0x0000008000807308 */ /* 0x000fe60000000800 */
[----:B------:R1:W-:Y:S04]  /*5000*/  STS.128 [R132+UR15], R4 ;  /* 0x0000000484007988 */ /* 0x0003e80008000c0f */
[----:B------:R-:W-:Y:S01]  /*5010*/  STS.128 [R139+UR15], R8 ;  /* 0x000000088b007988 */ /* 0x000fe20008000c0f */
[----:B------:R-:W2:Y:S03]  /*5020*/  MUFU.EX2 R129, R129 ;  /* 0x0000008100817308 */ /* 0x000ea60000000800 */
[----:B------:R-:W-:Y:S01]  /*5030*/  STS.128 [R138+UR15], R12 ;  /* 0x0000000c8a007988 */ /* 0x000fe20008000c0f */
[----:B-1----:R-:W-:-:S02]  /*5040*/  F2FP.SATFINITE.E4M3.F32.PACK_AB_MERGE_C R5, R45, R44, R58 ;  /* 0x0000002c2d05723e */ /* 0x002fc4000480703a */
[----:B------:R-:W-:Y:S02]  /*5050*/  F2FP.SATFINITE.E4M3.F32.PACK_AB_MERGE_C R4, R41, R40, R54 ;  /* 0x000000282904723e */ /* 0x000fe40004807036 */
[----:B------:R-:W-:Y:S02]  /*5060*/  F2FP.SATFINITE.E4M3.F32.PACK_AB_MERGE_C R6, R49, R46, R63 ;  /* 0x0000002e3106723e */ /* 0x000fe4000480703f */
[----:B------:R-:W-:-:S05]  /*5070*/  F2FP.SATFINITE.E4M3.F32.PACK_AB_MERGE_C R7, R51, R50, R188 ;  /* 0x000000323307723e */ /* 0x000fca00048070bc */
[----:B------:R1:W-:Y:S01]  /*5080*/  STS.128 [R137+UR15], R4 ;  /* 0x0000000489007988 */ /* 0x0003e20008000c0f */
[----:B------:R-:W-:Y:S02]  /*5090*/  F2FP.SATFINITE.E4M3.F32.PACK_AB_MERGE_C R71, R72, R71, RZ ;  /* 0x000000474847723e */ /* 0x000fe400048070ff */
[----:B------:R-:W-:Y:S02]  /*50a0*/  F2FP.SATFINITE.E4M3.F32.PACK_AB_MERGE_C R75, R210, R75, RZ ;  /* 0x0000004bd24b723e */ /* 0x000fe400048070ff */
[----:B------:R-:W-:Y:S02]  /*50b0*/  F2FP.SATFINITE.E4M3.F32.PACK_AB_MERGE_C R79, R214, R79, RZ ;  /* 0x0000004fd64f723e */ /* 0x000fe400048070ff */
[----:B------:R-:W-:Y:S02]  /*50c0*/  F2FP.SATFINITE.E4M3.F32.PACK_AB_MERGE_C R83, R218, R83, RZ ;  /* 0x00000053da53723e */ /* 0x000fe400048070ff */
[----:B------:R-:W-:Y:S01]  /*50d0*/  F2FP.SATFINITE.E4M3.F32.PACK_AB_MERGE_C R221, R224, R221, RZ ;  /* 0x000000dde0dd723e */ /* 0x000fe200048070ff */
[----:B-1----:R-:W-:Y:S01]  /*50e0*/  FADD R4, -R141, -INF ;  /* 0xff8000008d047421 */ /* 0x002fe20000000100 */
[----:B------:R-:W-:-:S03]  /*50f0*/  F2FP.SATFINITE.E4M3.F32.PACK_AB_MERGE_C R92, R92, R227, RZ ;  /* 0x000000e35c5c723e */ /* 0x000fc600048070ff */
[----:B------:R-:W-:Y:S01]  /*5100*/  FMUL R44, R4, 1.4426950216293334961 ;  /* 0x3fb8aa3b042c7820 */ /* 0x000fe20000400000 */
[----:B------:R-:W-:Y:S02]  /*5110*/  F2FP.SATFINITE.E4M3.F32.PACK_AB_MERGE_C R94, R229, R94, RZ ;  /* 0x0000005ee55e723e */ /* 0x000fe400048070ff */
[----:B------:R-:W-:Y:S02]  /*5120*/  F2FP.SATFINITE.E4M3.F32.PACK_AB_MERGE_C R96, R97, R96, RZ ;  /* 0x000000606160723e */ /* 0x000fe400048070ff */
[----:B------:R-:W-:Y:S02]  /*5130*/  F2FP.SATFINITE.E4M3.F32.PACK_AB_MERGE_C R100, R101, R100, RZ ;  /* 0x000000646564723e */ /* 0x000fe400048070ff */
[----:B------:R-:W-:Y:S02]  /*5140*/  F2FP.SATFINITE.E4M3.F32.PACK_AB_MERGE_C R98, R99, R98, RZ ;  /* 0x000000626362723e */ /* 0x000fe400048070ff */
[----:B------:R-:W-:Y:S02]  /*5150*/  F2FP.SATFINITE.E4M3.F32.PACK_AB_MERGE_C R102, R103, R102, RZ ;  /* 0x000000666766723e */ /* 0x000fe400048070ff */
[----:B------:R-:W-:Y:S01]  /*5160*/  F2FP.SATFINITE.E4M3.F32.PACK_AB_MERGE_C R104, R105, R104, RZ ;  /* 0x000000686968723e */ /* 0x000fe200048070ff */
[----:B------:R-:W1:Y:S01]  /*5170*/  MUFU.EX2 R44, R44 ;  /* 0x0000002c002c7308 */ /* 0x000e620000000800 */
[----:B------:R-:W-:-:S02]  /*5180*/  F2FP.SATFINITE.E4M3.F32.PACK_AB_MERGE_C R106, R107, R106, RZ ;  /* 0x0000006a6b6a723e */ /* 0x000fc400048070ff */
[----:B0-----:R-:W-:Y:S02]  /*5190*/  F2FP.SATFINITE.E4M3.F32.PACK_AB_MERGE_C R43, R131, R130, RZ ;  /* 0x00000082832b723e */ /* 0x001fe400048070ff */
[----:B------:R-:W-:Y:S02]  /*51a0*/  F2FP.SATFINITE.E4M3.F32.PACK_AB_MERGE_C R17, R56, R55, R75 ;  /* 0x000000373811723e */ /* 0x000fe4000480704b */
[----:B------:R-:W-:Y:S02]  /*51b0*/  F2FP.SATFINITE.E4M3.F32.PACK_AB_MERGE_C R16, R53, R52, R71 ;  /* 0x000000343510723e */ /* 0x000fe40004807047 */
[----:B------:R-:W-:Y:S02]  /*51c0*/  F2FP.SATFINITE.E4M3.F32.PACK_AB_MERGE_C R18, R60, R57, R79 ;  /* 0x000000393c12723e */ /* 0x000fe4000480704f */
[----:B------:R-:W-:Y:S02]  /*51d0*/  F2FP.SATFINITE.E4M3.F32.PACK_AB_MERGE_C R19, R64, R61, R83 ;  /* 0x0000003d4013723e */ /* 0x000fe40004807053 */
[----:B------:R-:W-:-:S02]  /*51e0*/  LOP3.LUT R136, R132, 0x40, RZ, 0x3c, !PT ;  /* 0x0000004084887812 */ /* 0x000fc400078e3cff */
[----:B------:R-:W-:Y:S02]  /*51f0*/  F2FP.SATFINITE.E4M3.F32.PACK_AB_MERGE_C R37, R66, R65, R92 ;  /* 0x000000414225723e */ /* 0x000fe4000480705c */
        /* <DEDUP_REMOVED lines=8> */
[----:B------:R-:W-:Y:S02]  /*5280*/  LOP3.LUT R134, R132, 0x60, RZ, 0x3c, !PT ;  /* 0x0000006084867812 */ /* 0x000fe400078e3cff */
[----:B------:R-:W-:Y:S02]  /*5290*/  F2FP.SATFINITE.E4M3.F32.PACK_AB_MERGE_C R41, R95, R88, R108 ;  /* 0x000000585f29723e */ /* 0x000fe4000480706c */
[----:B------:R-:W-:-:S02]  /*52a0*/  F2FP.SATFINITE.E4M3.F32.PACK_AB_MERGE_C R40, R87, R86, R106 ;  /* 0x000000565728723e */ /* 0x000fc4000480706a */
[----:B------:R-:W-:Y:S02]  /*52b0*/  F2FP.SATFINITE.E4M3.F32.PACK_AB_MERGE_C R42, R24, R23, R126 ;  /* 0x00000017182a723e */ /* 0x000fe4000480707e */
[----:B--2---:R-:W-:Y:S02]  /*52c0*/  F2FP.SATFINITE.E4M3.F32.PACK_AB_MERGE_C R43, R129, R128, R43 ;  /* 0x00000080812b723e */ /* 0x004fe4000480702b */
[----:B------:R-:W-:Y:S01]  /*52d0*/  LOP3.LUT R133, R132, 0x70, RZ, 0x3c, !PT ;  /* 0x0000007084857812 */ /* 0x000fe200078e3cff */
[----:B------:R0:W-:Y:S01]  /*52e0*/  STS.128 [R136+UR15], R16 ;  /* 0x0000001088007988 */ /* 0x0001e20008000c0f */
[----:B------:R-:W-:-:S03]  /*52f0*/  UIADD3 UR21, UPT, UPT, UR21, -0x80, URZ ;  /* 0xffffff8015157890 */ /* 0x000fc6000fffe0ff */
[----:B------:R2:W-:Y:S04]  /*5300*/  STS.128 [R135+UR15], R36 ;  /* 0x0000002487007988 */ /* 0x0005e80008000c0f */
[----:B------:R2:W-:Y:S04]  /*5310*/  STS.128 [R134+UR15], R76 ;  /* 0x0000004c86007988 */ /* 0x0005e80008000c0f */
[----:B------:R2:W-:Y:S01]  /*5320*/  STS.128 [R133+UR15], R40 ;  /* 0x0000002885007988 */ /* 0x0005e20008000c0f */
[----:B0-----:R-:W0:Y:S01]  /*5330*/  LDTM.x32 R4, tmem[UR17] ;  /* 0x00000011000479ee */ /* 0x001e2200082c0000 */
[----:B------:R-:W-:Y:S01]  /*5340*/  NOP ;  /* 0x0000000000007918 */ /* 0x000fe20000000000 */
[----:B------:R-:W-:Y:S01]  /*5350*/  FADD R46, R128, R127 ;  /* 0x0000007f802e7221 */ /* 0x000fe20000000000 */
[----:B-1----:R-:W-:Y:S06]  /*5360*/  @!P2 BRA `(.L_x_9) ;  /* 0x000000000084a947 */ /* 0x002fec0003800000 */
[C---:B0-----:R-:W-:Y:S01]  /*5370*/  FMUL R4, R44.reuse, R4 ;  /* 0x000000042c047220 */ /* 0x041fe20000400000 */
[C---:B------:R-:W-:Y:S01]  /*5380*/  FMUL R5, R44.reuse, R5 ;  /* 0x000000052c057220 */ /* 0x040fe20000400000 */
        /* <DEDUP_REMOVED lines=29> */
[----:B------:R-:W-:-:S04]  /*5560*/  FMUL R35, R44, R35 ;  /* 0x000000232c237220 */ /* 0x000fc80000400000 */
[----:B------:R1:W-:Y:S03]  /*5570*/  STTM.x32 tmem[UR17], R4 ;  /* 0x00000004000079ed */ /* 0x0003e600082c0011 */
.L_x_9:
[----:B0-----:R-:W0:Y:S02]  /*5580*/  FENCE.VIEW.ASYNC.T ;  /* 0x00000000000073c6 */ /* 0x001e240000000200 */
[----:B0-----:R-:W-:Y:S01]  /*5590*/  BAR.SYNC.DEFER_BLOCKING 0x0 ;  /* 0x0000000000007b1d */ /* 0x001fe20000010000 */
[----:B------:R-:W-:Y:S01]  /*55a0*/  FADD R129, R129, R46 ;  /* 0x0000002e81817221 */ /* 0x000fe20000000000 */
[----:B------:R-:W-:-:S03]  /*55b0*/  UISETP.GE.AND UP1, UPT, UR21, 0x1, UPT ;  /* 0x000000011500788c */ /* 0x000fc6000bf26270 */
[----:B------:R-:W-:-:S04]  /*55c0*/  FADD R130, R130, R129 ;  /* 0x0000008182827221 */ /* 0x000fc80000000000 */
[----:B------:R-:W-:-:S04]  /*55d0*/  FADD R131, R131, R130 ;  /* 0x0000008283837221 */ /* 0x000fc80000000000 */
[----:B------:R-:W-:Y:S01]  /*55e0*/  FADD R131, R44, R131 ;  /* 0x000000832c837221 */ /* 0x000fe20000000000 */
[----:B------:R0:W-:Y:S06]  /*55f0*/  MEMBAR.ALL.CTA ;  /* 0x0000000000007992 */ /* 0x0001ec0000008000 */
[----:B0-----:R-:W0:Y:S02]  /*5600*/  FENCE.VIEW.ASYNC.S ;  /* 0x00000000000073c6 */ /* 0x001e240000000000 */
[----:B0-----:R-:W-:Y:S06]  /*5610*/  BAR.SYNC.DEFER_BLOCKING 0x0 ;  /* 0x0000000000007b1d */ /* 0x001fec0000010000 */
[----:B------:R-:W-:Y:S05]  /*5620*/  @!P3 BRA `(.L_x_10) ;  /* 0x0000000000d8b947 */ /* 0x000fea0003800000 */
[----:B------:R-:W-:Y:S02]  /*5630*/  USHF.R.U32.HI UR12, URZ, 0x4, UR15 ;  /* 0x00000004ff0c7899 */ /* 0x000fe4000801160f */
[----:B------:R-:W-:Y:S02]  /*5640*/  UIADD3 UR5, UPT, UPT, UR15, 0xa000, URZ ;  /* 0x0000a0000f057890 */ /* 0x000fe4000fffe0ff */
[----:B------:R-:W-:Y:S02]  /*5650*/  USGXT.U32 UR12, UR12, 0xe ;  /* 0x0000000e0c0c789a */ /* 0x000fe40008000000 */
[----:B------:R-:W-:Y:S02]  /*5660*/  USHF.R.U32.HI UR5, URZ, 0x4, UR5 ;  /* 0x00000004ff057899 */ /* 0x000fe40008011605 */
[----:B------:R-:W-:Y:S02]  /*5670*/  UIADD3 UR42, UP2, UPT, UR12, 0x2, URZ ;  /* 0x000000020c2a7890 */ /* 0x000fe4000ff5e0ff */
[----:B------:R-:W-:Y:S01]  /*5680*/  USGXT.U32 UR22, UR5, 0xe ;  /* 0x0000000e0516789a */ /* 0x000fe20008000000 */
[----:B------:R-:W-:Y:S01]  /*5690*/  UMOV UR4, URZ ;  /* 0x000000ff00047c82 */ /* 0x000fe20008000000 */
[----:B------:R-:W-:Y:S01]  /*56a0*/  UMOV UR6, URZ ;  /* 0x000000ff00067c82 */ /* 0x000fe20008000000 */
[----:B------:R-:W-:-:S02]  /*56b0*/  UIADD3.X UR43, UPT, UPT, UR4, 0x40004040, URZ, UP2, !UPT ;  /* 0x40004040042b7890 */ /* 0x000fc400097fe4ff */
[----:B------:R-:W-:Y:S01]  /*56c0*/  UIADD3 UR44, UP2, UPT, UR22, 0x2, URZ ;  /* 0x00000002162c7890 */ /* 0x000fe2000ff5e0ff */
[----:B------:R-:W-:Y:S01]  /*56d0*/  UMOV UR4, UR18 ;  /* 0x0000001200047c82 */ /* 0x000fe20008000000 */
[----:B------:R-:W-:Y:S02]  /*56e0*/  UMOV UR5, URZ ;  /* 0x000000ff00057c82 */ /* 0x000fe40008000000 */
[----:B------:R-:W-:Y:S01]  /*56f0*/  UIADD3.X UR45, UPT, UPT, UR6, 0x40004040, URZ, UP2, !UPT ;  /* 0x40004040062d7890 */ /* 0x000fe200097fe4ff */
[----:B------:R-:W-:Y:S01]  /*5700*/  UMOV UR10, UR4 ;  /* 0x00000004000a7c82 */ /* 0x000fe20008000000 */
[----:B------:R-:W-:Y:S02]  /*5710*/  UIADD3.64 UR4, UPT, UPT, UR42, 0x2, URZ ;  /* 0x000000022a047897 */ /* 0x000fe4000fffe0ff */
[----:B------:R-:W-:Y:S02]  /*5720*/  UIADD3.64 UR52, UPT, UPT, UR44, 0x2, URZ ;  /* 0x000000022c347897 */ /* 0x000fe4000fffe0ff */
[----:B------:R-:W-:-:S02]  /*5730*/  UIADD3.64 UR6, UPT, UPT, UR42, 0x4, URZ ;  /* 0x000000042a067897 */ /* 0x000fc4000fffe0ff */
[----:B------:R-:W-:Y:S02]  /*5740*/  UIADD3.64 UR54, UPT, UPT, UR44, 0x4, URZ ;  /* 0x000000042c367897 */ /* 0x000fe4000fffe0ff */
[----:B------:R-:W-:Y:S02]  /*5750*/  UIADD3 UR9, UPT, UPT, UR16, 0x20, URZ ;  /* 0x0000002010097890 */ /* 0x000fe4000fffe0ff */
[----:B------:R-:W-:Y:S02]  /*5760*/  UIADD3.64 UR48, UPT, UPT, UR42, 0x3fe, URZ ;  /* 0x000003fe2a307897 */ /* 0x000fe4000fffe0ff */
[----:B------:R-:W-:Y:S02]  /*5770*/  UIADD3 UR29, UPT, UPT, UR16, 0x20, URZ ;  /* 0x00000020101d7890 */ /* 0x000fe4000fffe0ff */
[----:B------:R-:W-:Y:S02]  /*5780*/  UIADD3.64 UR50, UPT, UPT, UR42, 0x400, URZ ;  /* 0x000004002a327897 */ /* 0x000fe4000fffe0ff */
[----:B------:R-:W-:-:S02]  /*5790*/  UIADD3 UR60, UPT, UPT, UR16, 0x20, URZ ;  /* 0x00000020103c7890 */ /* 0x000fc4000fffe0ff */
[----:B------:R-:W-:Y:S01]  /*57a0*/  UIADD3.64 UR56, UPT, UPT, UR42, 0x402, URZ ;  /* 0x000004022a387897 */ /* 0x000fe2000fffe0ff */
[----:B------:R-:W-:Y:S01]  /*57b0*/  UMOV UR30, 0x0 ;  /* 0x00000000001e7882 */ /* 0x000fe20000000000 */
[----:B------:R-:W-:Y:S01]  /*57c0*/  UMOV UR31, 0x8080010 ;  /* 0x08080010001f7882 */ /* 0x000fe20000000000 */
[----:B------:R-:W-:Y:S01]  /*57d0*/  UIADD3 UR61, UPT, UPT, UR16, 0x20, URZ ;  /* 0x00000020103d7890 */ /* 0x000fe2000fffe0ff */
[----:B------:R-:W-:Y:S01]  /*57e0*/  UMOV UR13, 0x40004040 ;  /* 0x40004040000d7882 */ /* 0x000fe20000000000 */
[----:B------:R-:W-:Y:S01]  /*57f0*/  UIADD3.64 UR58, UPT, UPT, UR42, 0x404, URZ ;  /* 0x000004042a3a7897 */ /* 0x000fe2000fffe0ff */
[----:B------:R-:W-:Y:S01]  /*5800*/  UMOV UR23, 0x40004040 ;  /* 0x4000404000177882 */ /* 0x000fe20000000000 */
[----:B------:R-:W-:Y:S01]  /*5810*/  UMOV UR38, 0x0 ;  /* 0x0000000000267882 */ /* 0x000fe20000000000 */
[----:B------:R-:W-:Y:S01]  /*5820*/  UMOV UR39, 0x8080010 ;  /* 0x0808001000277882 */ /* 0x000fe20000000000 */
[----:B------:R-:W-:Y:S01]  /*5830*/  UMOV UR36, 0x0 ;  /* 0x0000000000247882 */ /* 0x000fe20000000000 */
[----:B------:R-:W-:Y:S01]  /*5840*/  UMOV UR37, 0x8080010 ;  /* 0x0808001000257882 */ /* 0x000fe20000000000 */
[----:B------:R0:W-:Y:S01]  /*5850*/  UTCQMMA gdesc[UR12], gdesc[UR22], tmem[UR16], tmem[UR30], idesc[UR31], UPT ;  /* 0x00ff1e160c0075ea */ /* 0x0001e2000b800310 */
        /* <DEDUP_REMOVED lines=15> */
[----:B------:R0:W-:Y:S01]  /*5950*/  UTCQMMA gdesc[UR56], gdesc[UR52], tmem[UR60], tmem[UR40], idesc[UR41], UPT ;  /* 0x00ff2834380075ea */ /* 0x0001e2000b80033c */
[----:B------:R0:W-:Y:S01]  /*5960*/  UTCQMMA gdesc[UR58], gdesc[UR54], tmem[UR61], tmem[UR46], idesc[UR47], UPT ;  /* 0x00ff2e363a0075ea */ /* 0x0001e2000b80033d */
[----:B------:R0:W-:Y:S01]  /*5970*/  UTCBAR [UR10], URZ ;  /* 0x000000ff0a0073e9 */ /* 0x0001e200080000ff */
[----:B------:R-:W-:Y:S01]  /*5980*/  NOP ;  /* 0x0000000000007918 */ /* 0x000fe20000000000 */
.L_x_10:
[----:B------:R-:W-:Y:S01]  /*5990*/  FSEL R141, R141, -INF , P2 ;  /* 0xff8000008d8d7808 */ /* 0x000fe20001000000 */
[----:B0-----:R-:W-:Y:S01]  /*59a0*/  UMOV UR7, URZ ;  /* 0x000000ff00077c82 */ /* 0x001fe20008000000 */
[----:B------:R-:W-:Y:S01]  /*59b0*/  FSEL R172, R131, 1, P2 ;  /* 0x3f80000083ac7808 */ /* 0x000fe20001000000 */
[----:B------:R-:W-:Y:S06]  /*59c0*/  BRA.U !UP1, `(.L_x_11) ;  /* 0x0000004109f47547 */ /* 0x000fec000b800000 */
[----:B------:R-:W-:Y:S01]  /*59d0*/  USHF.L.U32 UR24, UR11, 0x7, URZ ;  /* 0x000000070b187899 */ /* 0x000fe200080006ff */
[----:B------:R-:W-:Y:S01]  /*59e0*/  SHF.L.U32 R173, R173, 0x7, RZ ;  /* 0x00000007adad7819 */ /* 0x000fe200000006ff */
[----:B------:R-:W-:Y:S01]  /*59f0*/  USHF.R.U32.HI UR22, URZ, 0x4, UR15 ;  /* 0x00000004ff167899 */ /* 0x000fe2000801160f */
[----:B------:R-:W-:Y:S01]  /*5a00*/  HFMA2 R212, -RZ, RZ, 0, 0 ;  /* 0x00000000ffd47431 */ /* 0x000fe200000001ff */
[----:B------:R-:W-:Y:S01]  /*5a10*/  UIADD3 UR9, UPT, UPT, UR15, 0xc000, URZ ;  /* 0x0000c0000f097890 */ /* 0x000fe2000fffe0ff */
[----:B------:R-:W-:Y:S01]  /*5a20*/  MOV R188, R141 ;  /* 0x0000008d00bc7202 */ /* 0x000fe20000000f00 */
[----:B------:R-:W-:Y:S01]  /*5a30*/  UIADD3 UR11, UPT, UPT, UR15, 0x8000, URZ ;  /* 0x000080000f0b7890 */ /* 0x000fe2000fffe0ff */
[----:B------:R-:W-:Y:S01]  /*5a40*/  MOV R189, R173 ;  /* 0x000000ad00bd7202 */ /* 0x000fe20000000f00 */
[----:B------:R-:W-:Y:S02]  /*5a50*/  USGXT.U32 UR22, UR22, 0xe ;  /* 0x0000000e1616789a */ /* 0x000fe40008000000 */
[----:B------:R-:W-:-:S02]  /*5a60*/  USHF.R.U32.HI UR11, URZ, 0x4, UR11 ;  /* 0x00000004ff0b7899 */ /* 0x000fc4000801160b */
[----:B------:R-:W-:Y:S02]  /*5a70*/  USHF.R.U32.HI UR9, URZ, 0x4, UR9 ;  /* 0x00000004ff097899 */ /* 0x000fe40008011609 */
[----:B------:R-:W-:Y:S02]  /*5a80*/  UISETP.NE.U32.AND UP1, UPT, UR28, URZ, UPT ;  /* 0x000000ff1c00728c */ /* 0x000fe4000bf25070 */
[----:B------:R-:W-:Y:S02]  /*5a90*/  USGXT.U32 UR64, UR11, 0xe ;  /* 0x0000000e0b40789a */ /* 0x000fe40008000000 */
[----:B------:R-:W-:Y:S02]  /*5aa0*/  UIADD3 UR28, UP2, UPT, UR22, 0x2, URZ ;  /* 0x00000002161c7890 */ /* 0x000fe4000ff5e0ff */
[----:B------:R-:W-:Y:S01]  /*5ab0*/  USGXT.U32 UR12, UR9, 0xe ;  /* 0x0000000e090c789a */ /* 0x000fe20008000000 */
[----:B------:R-:W-:Y:S01]  /*5ac0*/  UMOV UR7, URZ ;  /* 0x000000ff00077c82 */ /* 0x000fe20008000000 */
[----:B------:R-:W-:-:S02]  /*5ad0*/  UIADD3 UR30, UP3, UPT, UR64, 0x100, URZ ;  /* 0x00000100401e7890 */ /* 0x000fc4000ff7e0ff */
[----:B------:R-:W-:Y:S02]  /*5ae0*/  UIADD3.X UR29, UPT, UPT, UR7, 0x40004040, URZ, UP2, !UPT ;  /* 0x40004040071d7890 */ /* 0x000fe400097fe4ff */
[----:B------:R-:W-:Y:S02]  /*5af0*/  UIADD3 UR32, UP6, UPT, UR12, 0x2, URZ ;  /* 0x000000020c207890 */ /* 0x000fe4000ffde0ff */
[----:B------:R-:W-:Y:S02]  /*5b00*/  UIADD3 UR34, UP5, UPT, UR28, 0x2, URZ ;  /* 0x000000021c227890 */ /* 0x000fe4000ffbe0ff */
[----:B------:R-:W-:Y:S01]  /*5b10*/  USHF.R.U32.HI UR10, URZ, 0x4, UR8 ;  /* 0x00000004ff0a7899 */ /* 0x000fe20008011608 */
[----:B------:R-:W-:Y:S02]  /*5b20*/  UMOV UR5, URZ ;  /* 0x000000ff00057c82 */ /* 0x000fe40008000000 */
[----:B------:R-:W-:Y:S01]  /*5b30*/  UMOV UR8, URZ ;  /* 0x000000ff00087c82 */ /* 0x000fe20008000000 */
[----:B------:R-:W-:-:S02]  /*5b40*/  UIADD3.X UR33, UPT, UPT, UR5, 0x40004040, URZ, UP6, !UPT ;  /* 0x4000404005217890 */ /* 0x000fc4000b7fe4ff */
[----:B------:R-:W-:Y:S02]  /*5b50*/  UIADD3.X UR31, UPT, UPT, UR8, 0x40004040, URZ, UP3, !UPT ;  /* 0x40004040081f7890 */ /* 0x000fe40009ffe4ff */
[----:B------:R-:W-:Y:S02]  /*5b60*/  UIADD3.X UR35, UPT, UPT, UR29, URZ, URZ, UP5, !UPT ;  /* 0x000000ff1d237290 */ /* 0x000fe4000affe4ff */
[----:B------:R-:W-:Y:S02]  /*5b70*/  UIADD3 UR36, UP2, UPT, UR28, 0x4, URZ ;  /* 0x000000041c247890 */ /* 0x000fe4000ff5e0ff */
[----:B------:R-:W-:Y:S02]  /*5b80*/  UIADD3 UR38, UP4, UPT, UR28, 0x3fe, URZ ;  /* 0x000003fe1c267890 */ /* 0x000fe4000ff9e0ff */
[----:B------:R-:W-:Y:S02]  /*5b90*/  UIADD3 UR40, UP3, UPT, UR28, 0x400, URZ ;  /* 0x000004001c287890 */ /* 0x000fe4000ff7e0ff */
[----:B------:R-:W-:-:S02]  /*5ba0*/  UIADD3 UR42, UP6, UPT, UR28, 0x402, URZ ;  /* 0x000004021c2a7890 */ /* 0x000fc4000ffde0ff */
[----:B------:R-:W-:Y:S01]  /*5bb0*/  UIADD3 UR44, UP5, UPT, UR28, 0x404, URZ ;  /* 0x000004041c2c7890 */ /* 0x000fe2000ffbe0ff */
[----:B------:R-:W-:Y:S01]  /*5bc0*/  UMOV UR25, 0x1 ;  /* 0x0000000100197882 */ /* 0x000fe20000000000 */
[----:B------:R-:W-:Y:S01]  /*5bd0*/  UMOV UR4, URZ ;  /* 0x000000ff00047c82 */ /* 0x000fe20008000000 */
[----:B------:R-:W-:Y:S01]  /*5be0*/  UMOV UR6, URZ ;  /* 0x000000ff00067c82 */ /* 0x000fe20008000000 */
[----:B------:R-:W0:Y:S01]  /*5bf0*/  LDCU UR66, c[0x0][0x3a8] ;  /* 0x00007500ff4277ac */ /* 0x000e220008000800 */
[----:B------:R-:W-:Y:S02]  /*5c00*/  USGXT.U32 UR10, UR10, 0xe ;  /* 0x0000000e0a0a789a */ /* 0x000fe40008000000 */
[----:B------:R-:W-:Y:S02]  /*5c10*/  UIADD3.X UR37, UPT, UPT, UR29, URZ, URZ, UP2, !UPT ;  /* 0x000000ff1d257290 */ /* 0x000fe400097fe4ff */
[----:B------:R-:W-:Y:S02]  /*5c20*/  UIADD3.X UR39, UPT, UPT, UR29, URZ, URZ, UP4, !UPT ;  /* 0x000000ff1d277290 */ /* 0x000fe4000a7fe4ff */
[----:B------:R-:W-:-:S02]  /*5c30*/  UIADD3.X UR41, UPT, UPT, UR29, URZ, URZ, UP3, !UPT ;  /* 0x000000ff1d297290 */ /* 0x000fc40009ffe4ff */
[----:B------:R-:W-:Y:S02]  /*5c40*/  UIADD3.X UR43, UPT, UPT, UR29, URZ, URZ, UP6, !UPT ;  /* 0x000000ff1d2b7290 */ /* 0x000fe4000b7fe4ff */
[----:B------:R-:W-:Y:S02]  /*5c50*/  UIADD3.X UR45, UPT, UPT, UR29, URZ, URZ, UP5, !UPT ;  /* 0x000000ff1d2d7290 */ /* 0x000fe4000affe4ff */
[----:B------:R-:W-:Y:S02]  /*5c60*/  UIADD3.64 UR46, UPT, UPT, UR32, 0x2, URZ ;  /* 0x00000002202e7897 */ /* 0x000fe4000fffe0ff */
[----:B------:R-:W-:Y:S01]  /*5c70*/  UIADD3.64 UR48, UPT, UPT, UR32, 0x4, URZ ;  /* 0x0000000420307897 */ /* 0x000fe2000fffe0ff */
[----:B------:R-:W-:Y:S01]  /*5c80*/  UMOV UR65, UR24 ;  /* 0x0000001800417c82 */ /* 0x000fe20008000000 */
[----:B------:R-:W-:Y:S01]  /*5c90*/  UMOV UR11, 0xc0004010 ;  /* 0xc0004010000b7882 */ /* 0x000fe20000000000 */
[----:B0-----:R-:W-:-:S09]  /*5ca0*/  UMOV UR13, 0x40004040 ;  /* 0x40004040000d7882 */ /* 0x001fd20000000000 */
.L_x_16:
[----:B-1----:R-:W-:Y:S02]  /*5cb0*/  SHF.R.S32.HI R19, RZ, 0x1f, R189 ;  /* 0x0000001fff137819 */ /* 0x002fe400000114bd */
[C---:B------:R-:W-:Y:S02]  /*5cc0*/  IADD3 R4, P2, PT, R189.reuse, R174, RZ ;  /* 0x000000aebd047210 */ /* 0x040fe40007f5e0ff */
[----:B------:R-:W-:Y:S02]  /*5cd0*/  IADD3 R6, P3, PT, R189, R170, RZ ;  /* 0x000000aabd067210 */ /* 0x000fe40007f7e0ff */
[----:B------:R-:W-:Y:S02]  /*5ce0*/  IADD3.X R5, PT, PT, R19, R175, RZ, P2, !PT ;  /* 0x000000af13057210 */ /* 0x000fe400017fe4ff */
[----:B------:R-:W-:Y:S02]  /*5cf0*/  IADD3 R8, P2, PT, R189, R168, RZ ;  /* 0x000000a8bd087210 */ /* 0x000fe40007f5e0ff */
[C---:B------:R-:W-:Y:S01]  /*5d00*/  IADD3.X R7, PT, PT, R19.reuse, R171, RZ, P3, !PT ;  /* 0x000000ab13077210 */ /* 0x040fe20001ffe4ff */
[----:B------:R0:W3:Y:S01]  /*5d10*/  LDG.E.U8 R18, desc[UR26][R4.64] ;  /* 0x0000001a04127981 */ /* 0x0000e2000c1e1100 */
[----:B------:R-:W-:-:S02]  /*5d20*/  IADD3.X R9, PT, PT, R19, R169, RZ, P2, !PT ;  /* 0x000000a913097210 */ /* 0x000fc400017fe4ff */
[C---:B------:R-:W-:Y:S01]  /*5d30*/  IADD3 R10, P3, PT, R189.reuse, R166, RZ ;  /* 0x000000a6bd0a7210 */ /* 0x040fe20007f7e0ff */
[----:B------:R1:W4:Y:S01]  /*5d40*/  LDG.E.U8 R20, desc[UR26][R6.64] ;  /* 0x0000001a06147981 */ /* 0x000322000c1e1100 */
[----:B------:R-:W-:Y:S02]  /*5d50*/  IADD3 R12, P2, PT, R189, R164, RZ ;  /* 0x000000a4bd0c7210 */ /* 0x000fe40007f5e0ff */
[C---:B------:R-:W-:Y:S01]  /*5d60*/  IADD3.X R11, PT, PT, R19.reuse, R167, RZ, P3, !PT ;  /* 0x000000a7130b7210 */ /* 0x040fe20001ffe4ff */
[----:B--2---:R5:W2:Y:S01]  /*5d70*/  LDG.E.U8 R22, desc[UR26][R8.64] ;  /* 0x0000001a08167981 */ /* 0x004aa2000c1e1100 */
[----:B------:R-:W-:Y:S02]  /*5d80*/  IADD3.X R13, PT, PT, R19, R165, RZ, P2, !PT ;  /* 0x000000a5130d7210 */ /* 0x000fe400017fe4ff */
[C---:B------:R-:W-:Y:S01]  /*5d90*/  IADD3 R14, P3, PT, R189.reuse, R162, RZ ;  /* 0x000000a2bd0e7210 */ /* 0x040fe20007f7e0ff */
[----:B------:R5:W2:Y:S01]  /*5da0*/  LDG.E.U8 R24, desc[UR26][R10.64] ;  /* 0x0000001a0a187981 */ /* 0x000aa2000c1e1100 */
[----:B------:R-:W-:-:S02]  /*5db0*/  IADD3 R16, P2, PT, R189, R160, RZ ;  /* 0x000000a0bd107210 */ /* 0x000fc40007f5e0ff */
[C---:B------:R-:W-:Y:S01]  /*5dc0*/  IADD3.X R15, PT, PT, R19.reuse, R163, RZ, P3, !PT ;  /* 0x000000a3130f7210 */ /* 0x040fe20001ffe4ff */
[----:B------:R5:W2:Y:S01]  /*5dd0*/  LDG.E.U8 R26, desc[UR26][R12.64] ;  /* 0x0000001a0c1a7981 */ /* 0x000aa2000c1e1100 */
[----:B------:R-:W-:Y:S02]  /*5de0*/  IADD3.X R17, PT, PT, R19, R161, RZ, P2, !PT ;  /* 0x000000a113117210 */ /* 0x000fe400017fe4ff */
[C---:B0-----:R-:W-:Y:S01]  /*5df0*/  IADD3 R4, P3, PT, R189.reuse, R158, RZ ;  /* 0x0000009ebd047210 */ /* 0x041fe20007f7e0ff */
[----:B------:R0:W2:Y:S01]  /*5e00*/  LDG.E.U8 R28, desc[UR26][R14.64] ;  /* 0x0000001a0e1c7981 */ /* 0x0000a2000c1e1100 */
[----:B-1----:R-:W-:Y:S02]  /*5e10*/  IADD3 R6, P2, PT, R189, R156, RZ ;  /* 0x0000009cbd067210 */ /* 0x002fe40007f5e0ff */
[C---:B------:R-:W-:Y:S01]  /*5e20*/  IADD3.X R5, PT, PT, R19.reuse, R159, RZ, P3, !PT ;  /* 0x0000009f13057210 */ /* 0x040fe20001ffe4ff */
[----:B------:R1:W2:Y:S01]  /*5e30*/  LDG.E.U8 R30, desc[UR26][R16.64] ;  /* 0x0000001a101e7981 */ /* 0x0002a2000c1e1100 */
[----:B------:R-:W-:-:S02]  /*5e40*/  IADD3.X R7, PT, PT, R19, R157, RZ, P2, !PT ;  /* 0x0000009d13077210 */ /* 0x000fc400017fe4ff */
[C---:B-----5:R-:W-:Y:S01]  /*5e50*/  IADD3 R8, P3, PT, R189.reuse, R154, RZ ;  /* 0x0000009abd087210 */ /* 0x060fe20007f7e0ff */
[----:B------:R5:W2:Y:S01]  /*5e60*/  LDG.E.U8 R32, desc[UR26][R4.64] ;  /* 0x0000001a04207981 */ /* 0x000aa2000c1e1100 */
[----:B------:R-:W-:Y:S02]  /*5e70*/  IADD3 R10, P2, PT, R189, R152, RZ ;  /* 0x00000098bd0a7210 */ /* 0x000fe40007f5e0ff */
[C---:B------:R-:W-:Y:S01]  /*5e80*/  IADD3.X R9, PT, PT, R19.reuse, R155, RZ, P3, !PT ;  /* 0x0000009b13097210 */ /* 0x040fe20001ffe4ff */
[----:B------:R1:W2:Y:S01]  /*5e90*/  LDG.E.U8 R34, desc[UR26][R6.64] ;  /* 0x0000001a06227981 */ /* 0x0002a2000c1e1100 */
[----:B------:R-:W-:Y:S02]  /*5ea0*/  IADD3.X R11, PT, PT, R19, R153, RZ, P2, !PT ;  /* 0x00000099130b7210 */ /* 0x000fe400017fe4ff */
[C---:B------:R-:W-:Y:S01]  /*5eb0*/  IADD3 R12, P3, PT, R189.reuse, R150, RZ ;  /* 0x00000096bd0c7210 */ /* 0x040fe20007f7e0ff */
[----:B------:R-:W2:Y:S01]  /*5ec0*/  LDG.E.U8 R8, desc[UR26][R8.64] ;  /* 0x0000001a08087981 */ /* 0x000ea2000c1e1100 */
[----:B0-----:R-:W-:-:S02]  /*5ed0*/  IADD3 R14, P2, PT, R189, R148, RZ ;  /* 0x00000094bd0e7210 */ /* 0x001fc40007f5e0ff */
[C---:B------:R-:W-:Y:S01]  /*5ee0*/  IADD3.X R13, PT, PT, R19.reuse, R151, RZ, P3, !PT ;  /* 0x00000097130d7210 */ /* 0x040fe20001ffe4ff */
[----:B------:R-:W2:Y:S01]  /*5ef0*/  LDG.E.U8 R10, desc[UR26][R10.64] ;  /* 0x0000001a0a0a7981 */ /* 0x000ea2000c1e1100 */
[----:B------:R-:W-:Y:S02]  /*5f00*/  IADD3.X R15, PT, PT, R19, R149, RZ, P2, !PT ;  /* 0x00000095130f7210 */ /* 0x000fe400017fe4ff */
[C---:B-1----:R-:W-:Y:S01]  /*5f10*/  IADD3 R16, P3, PT, R189.reuse, R146, RZ ;  /* 0x00000092bd107210 */ /* 0x042fe20007f7e0ff */
[----:B------:R-:W2:Y:S01]  /*5f20*/  LDG.E.U8 R12, desc[UR26][R12.64] ;  /* 0x0000001a0c0c7981 */ /* 0x000ea2000c1e1100 */
[C---:B-----5:R-:W-:Y:S02]  /*5f30*/  IADD3 R4, P4, PT, R189.reuse, R144, RZ ;  /* 0x00000090bd047210 */ /* 0x060fe40007f9e0ff */
[----:B------:R-:W-:Y:S01]  /*5f40*/  IADD3 R6, P2, PT, R189, R142, RZ ;  /* 0x0000008ebd067210 */ /* 0x000fe20007f5e0ff */
[----:B------:R-:W5:Y:S01]  /*5f50*/  LDG.E.U8 R14, desc[UR26][R14.64] ;  /* 0x0000001a0e0e7981 */ /* 0x000f62000c1e1100 */
[----:B------:R-:W-:-:S02]  /*5f60*/  IADD3.X R17, PT, PT, R19, R147, RZ, P3, !PT ;  /* 0x0000009313117210 */ /* 0x000fc40001ffe4ff */
[C---:B------:R-:W-:Y:S02]  /*5f70*/  IADD3.X R5, PT, PT, R19.reuse, R145, RZ, P4, !PT ;  /* 0x0000009113057210 */ /* 0x040fe400027fe4ff */
[----:B------:R-:W-:Y:S01]  /*5f80*/  IADD3.X R7, PT, PT, R19, R143, RZ, P2, !PT ;  /* 0x0000008f13077210 */ /* 0x000fe200017fe4ff */
[----:B------:R-:W5:Y:S04]  /*5f90*/  LDG.E.U8 R16, desc[UR26][R16.64] ;  /* 0x0000001a10107981 */ /* 0x000f68000c1e1100 */
[----:B------:R-:W5:Y:S04]  /*5fa0*/  LDG.E.U8 R4, desc[UR26][R4.64] ;  /* 0x0000001a04047981 */ /* 0x000f68000c1e1100 */
[----:B------:R-:W5:Y:S01]  /*5fb0*/  LDG.E.U8 R6, desc[UR26][R6.64] ;  /* 0x0000001a06067981 */ /* 0x000f62000c1e1100 */
[----:B------:R-:W-:-:S02]  /*5fc0*/  UMOV UR8, 0x1 ;  /* 0x0000000100087882 */ /* 0x000fc40000000000 */
[----:B------:R-:W-:-:S04]  /*5fd0*/  @!UP0 UIADD3 UR8, UPT, UPT, -UR8, 0x100000, URZ ;  /* 0x0010000008088890 */ /* 0x000fc8000fffe1ff */
[----:B------:R-:W-:Y:S02]  /*5fe0*/  @!UP0 USHF.L.U32 UR9, UR8, 0xb, URZ ;  /* 0x0000000b08098899 */ /* 0x000fe400080006ff */
[----:B------:R-:W-:Y:S01]  /*5ff0*/  @!UP0 USHF.L.U32 UR8, UR8, 0x1, URZ ;  /* 0x0000000108088899 */ /* 0x000fe200080006ff */
[----:B------:R-:W-:Y:S01]  /*6000*/  VOTEU.ALL UP2, P1 ;  /* 0x0000000000ff7886 */ /* 0x000fe20000840000 */
[----:B---3--:R0:W-:Y:S04]  /*6010*/  STS.U8 [R3+UR15+0xb000], R18 ;  /* 0x00b0001203007988 */ /* 0x0081e8000800000f */
        /* <DEDUP_REMOVED lines=11> */
[----:B-----5:R0:W-:Y:S04]  /*60d0*/  STS.U8 [R3+UR15+0xbc00], R14 ;  /* 0x00bc000e03007988 */ /* 0x0201e8000800000f */
[----:B------:R0:W-:Y:S04]  /*60e0*/  STS.U8 [R3+UR15+0xbd00], R16 ;  /* 0x00bd001003007988 */ /* 0x0001e8000800000f */
[----:B------:R0:W-:Y:S04]  /*60f0*/  STS.U8 [R3+UR15+0xbe00], R4 ;  /* 0x00be000403007988 */ /* 0x0001e8000800000f */
[----:B------:R0:W-:Y:S01]  /*6100*/  STS.U8 [R3+UR15+0xbf00], R6 ;  /* 0x00bf000603007988 */ /* 0x0001e2000800000f */
[----:B------:R1:W-:Y:S06]  /*6110*/  MEMBAR.ALL.CTA ;  /* 0x0000000000007992 */ /* 0x0003ec0000008000 */
[----:B-1----:R-:W-:Y:S04]  /*6120*/  FENCE.VIEW.ASYNC.S ;  /* 0x00000000000073c6 */ /* 0x002fe80000000000 */
[----:B------:R-:W1:Y:S02]  /*6130*/  FENCE.VIEW.ASYNC.S ;  /* 0x00000000000073c6 */ /* 0x000e640000000000 */
[----:B-1----:R0:W1:Y:S02]  /*6140*/  @!UP2 SYNCS.EXCH.64 URZ, [UR15+0xd010], UR8 ;  /* 0x00d010080fffa5b2 */ /* 0x0020640008000100 */
[----:B-1----:R-:W-:Y:S06]  /*6150*/  BAR.SYNC.DEFER_BLOCKING 0x0 ;  /* 0x0000000000007b1d */ /* 0x002fec0000010000 */
[----:B0-----:R-:W-:Y:S05]  /*6160*/  BRA.U UP1, `(.L_x_12) ;  /* 0x0000000101387547 */ /* 0x001fea000b800000 */
[----:B------:R-:W-:Y:S02]  /*6170*/  UIADD3 UR5, UPT, UPT, UR16, 0xc0, URZ ;  /* 0x000000c010057890 */ /* 0x000fe4000fffe0ff */
[----:B------:R-:W-:Y:S01]  /*6180*/  UIADD3 UR8, UPT, UPT, UR15, 0xd010, URZ ;  /* 0x0000d0100f087890 */ /* 0x000fe2000fffe0ff */
[----:B------:R-:W-:Y:S01]  /*6190*/  UMOV UR50, UR64 ;  /* 0x0000004000327c82 */ /* 0x000fe20008000000 */
[----:B------:R-:W-:Y:S01]  /*61a0*/  UMOV UR51, 0x40004040 ;  /* 0x4000404000337882 */ /* 0x000fe20000000000 */
[----:B------:R-:W-:Y:S01]  /*61b0*/  UMOV UR52, 0x0 ;  /* 0x0000000000347882 */ /* 0x000fe20000000000 */
[----:B------:R-:W-:Y:S01]  /*61c0*/  UMOV UR53, 0x8208010 ;  /* 0x0820801000357882 */ /* 0x000fe20000000000 */
[----:B------:R-:W-:Y:S01]  /*61d0*/  UMOV UR9, URZ ;  /* 0x000000ff00097c82 */ /* 0x000fe20008000000 */
[----:B------:R-:W-:Y:S01]  /*61e0*/  UMOV UR54, 0x0 ;  /* 0x0000000000367882 */ /* 0x000fe20000000000 */
[----:B------:R-:W-:Y:S01]  /*61f0*/  UMOV UR55, 0x8208010 ;  /* 0x0820801000377882 */ /* 0x000fe20000000000 */
[----:B------:R0:W-:Y:S01]  /*6200*/  UTCQMMA gdesc[UR50], gdesc[UR10], tmem[UR19], tmem[UR52], idesc[UR53], !UPT ;  /* 0x00ff340a320075ea */ /* 0x0001e2000f800313 */
[----:B------:R-:W-:Y:S01]  /*6210*/  UMOV UR8, UR8 ;  /* 0x0000000800087c82 */ /* 0x000fe20008000000 */
[----:B------:R0:W-:Y:S01]  /*6220*/  UTCQMMA gdesc[UR30], gdesc[UR10], tmem[UR5], tmem[UR54], idesc[UR55], !UPT ;  /* 0x00ff360a1e0075ea */ /* 0x0001e2000f800305 */
[----:B------:R0:W-:Y:S01]  /*6230*/  UTCBAR [UR8], URZ ;  /* 0x000000ff080073e9 */ /* 0x0001e200080000ff */
[----:B------:R-:W-:-:S02]  /*6240*/  NOP ;  /* 0x0000000000007918 */ /* 0x000fc40000000000 */
.L_x_12:
[----:B------:R-:W1:Y:S02]  /*6250*/  SYNCS.PHASECHK.TRANS64.TRYWAIT P2, [UR15+0xd010], RZ ;  /* 0x00d010ffff0075a7 */ /* 0x000e64000804110f */
[----:B-1----:R-:W-:Y:S05]  /*6260*/  @!P2 BRA `(.L_x_13) ;  /* 0x0000005000e8a947 */ /* 0x002fea0003800000 */
.L_x_22:
[----:B------:R-:W-:Y:S01]  /*6270*/  BAR.SYNC.DEFER_BLOCKING 0x0 ;  /* 0x0000000000007b1d */ /* 0x000fe20000010000 */
[----:B------:R-:W-:Y:S01]  /*6280*/  SHF.L.U32 R212, R212, 0x1f, RZ ;  /* 0x0000001fd4d47819 */ /* 0x000fe200000006ff */
[----:B0-----:R-:W-:-:S04]  /*6290*/  USHF.R.S32.HI UR5, URZ, 0x1f, UR65 ;  /* 0x0000001fff057899 */ /* 0x001fc80008011441 */
[----:B------:R-:W0:Y:S01]  /*62a0*/  LDTM.x128 R4, tmem[UR20] ;  /* 0x00000014000479ee */ /* 0x000e2200083c0000 */
[----:B------:R-:W1:Y:S01]  /*62b0*/  @!P1 SYNCS.CCTL.IV [UR15+0xd010] ;  /* 0x00d01000ff0099b1 */ /* 0x000e62000800000f */
[----:B------:R-:W-:Y:S01]  /*62c0*/  NOP ;  /* 0x0000000000007918 */ /* 0x000fe20000000000 */
[----:B0-----:R-:W-:Y:S01]  /*62d0*/  FMUL R141, R4, UR66 ;  /* 0x00000042048d7c20 */ /* 0x001fe20008400000 */
[----:B------:R-:W-:Y:S01]  /*62e0*/  FMUL R210, R5, UR66 ;  /* 0x0000004205d27c20 */ /* 0x000fe20008400000 */
[----:B------:R-:W-:Y:S01]  /*62f0*/  FMUL R211, R6, UR66 ;  /* 0x0000004206d37c20 */ /* 0x000fe20008400000 */
[----:B------:R-:W-:Y:S01]  /*6300*/  FMUL R213, R7, UR66 ;  /* 0x0000004207d57c20 */ /* 0x000fe20008400000 */
[----:B------:R-:W-:Y:S01]  /*6310*/  FMUL R214, R8, UR66 ;  /* 0x0000004208d67c20 */ /* 0x000fe20008400000 */
[----:B------:R-:W-:Y:S01]  /*6320*/  FMUL R215, R108, UR66 ;  /* 0x000000426cd77c20 */ /* 0x000fe20008400000 */
[----:B-1----:R-:W0:Y:S01]  /*6330*/  SYNCS.PHASECHK.TRANS64.TRYWAIT P2, [UR18], R212 ;  /* 0x000000d4ff0075a7 */ /* 0x002e220008041112 */
        /* <DEDUP_REMOVED lines=183> */
[----:B------:R-:W-:-:S03]  /*6eb0*/  FMUL R213, R131, UR66 ;  /* 0x0000004283d57c20 */ /* 0x000fc60008400000 */
[----:B------:R-:W-:-:S04]  /*6ec0*/  FMNMX3 R141, R141, R210, R211, !PT ;  /* 0x000000d28d8d7276 */ /* 0x000fc800078000d3 */
[----:B------:R-:W-:-:S05]  /*6ed0*/  FMNMX3 R141, R141, R213, R188, !PT ;  /* 0x000000d58d8d7276 */ /* 0x000fca00078000bc */
[--C-:B------:R-:W-:Y:S01]  /*6ee0*/  FFMA R5, R5, UR66, -R141.reuse ;  /* 0x0000004205057c23 */ /* 0x100fe2000800088d */
[--C-:B------:R-:W-:Y:S01]  /*6ef0*/  FFMA R6, R6, UR66, -R141.reuse ;  /* 0x0000004206067c23 */ /* 0x100fe2000800088d */
[--C-:B------:R-:W-:Y:S01]  /*6f00*/  FFMA R7, R7, UR66, -R141.reuse ;  /* 0x0000004207077c23 */ /* 0x100fe2000800088d */
[--C-:B------:R-:W-:Y:S01]  /*6f10*/  FFMA R9, R9, UR66, -R141.reuse ;  /* 0x0000004209097c23 */ /* 0x100fe2000800088d */
[----:B------:R-:W-:Y:S01]  /*6f20*/  FMUL R211, R5, 1.4426950216293334961 ;  /* 0x3fb8aa3b05d37820 */ /* 0x000fe20000400000 */
[--C-:B------:R-:W-:Y:S01]  /*6f30*/  FFMA R12, R12, UR66, -R141.reuse ;  /* 0x000000420c0c7c23 */ /* 0x100fe2000800088d */
[----:B------:R-:W-:Y:S01]  /*6f40*/  FMUL R5, R6, 1.4426950216293334961 ;  /* 0x3fb8aa3b06057820 */ /* 0x000fe20000400000 */
[--C-:B------:R-:W-:Y:S01]  /*6f50*/  FFMA R13, R13, UR66, -R141.reuse ;  /* 0x000000420d0d7c23 */ /* 0x100fe2000800088d */
[----:B------:R-:W-:Y:S01]  /*6f60*/  FMUL R6, R7, 1.4426950216293334961 ;  /* 0x3fb8aa3b07067820 */ /* 0x000fe20000400000 */
[----:B------:R-:W-:Y:S01]  /*6f70*/  FMUL R7, R9, 1.4426950216293334961 ;  /* 0x3fb8aa3b09077820 */ /* 0x000fe20000400000 */
[----:B------:R-:W-:Y:S01]  /*6f80*/  FMUL R9, R12, 1.4426950216293334961 ;  /* 0x3fb8aa3b0c097820 */ /* 0x000fe20000400000 */
[----:B------:R-:W-:Y:S01]  /*6f90*/  FMUL R12, R13, 1.4426950216293334961 ;  /* 0x3fb8aa3b0d0c7820 */ /* 0x000fe20000400000 */
[--C-:B------:R-:W-:Y:S01]  /*6fa0*/  FFMA R13, R15, UR66, -R141.reuse ;  /* 0x000000420f0d7c23 */ /* 0x100fe2000800088d */
[--C-:B------:R-:W-:Y:S01]  /*6fb0*/  FFMA R14, R14, UR66, -R141.reuse ;  /* 0x000000420e0e7c23 */ /* 0x100fe2000800088d */
[--C-:B------:R-:W-:Y:S01]  /*6fc0*/  FFMA R16, R16, UR66, -R141.reuse ;  /* 0x0000004210107c23 */ /* 0x100fe2000800088d */
        /* <DEDUP_REMOVED lines=9> */
[--C-:B------:R-:W-:Y:S01]  /*7060*/  FFMA R17, R17, UR66, -R141.reuse ;  /* 0x0000004211117c23 */ /* 0x100fe2000800088d */
[--C-:B------:R-:W-:Y:S01]  /*7070*/  FFMA R28, R28, UR66, -R141.reuse ;  /* 0x000000421c1c7c23 */ /* 0x100fe2000800088d */
[--C-:B------:R-:W-:Y:S01]  /*7080*/  FFMA R21, R21, UR66, -R141.reuse ;  /* 0x0000004215157c23 */ /* 0x100fe2000800088d */
[--C-:B------:R-:W-:Y:S01]  /*7090*/  FFMA R24, R24, UR66, -R141.reuse ;  /* 0x0000004218187c23 */ /* 0x100fe2000800088d */
[--C-:B------:R-:W-:Y:S01]  /*70a0*/  FFMA R29, R29, UR66, -R141.reuse ;  /* 0x000000421d1d7c23 */ /* 0x100fe2000800088d */
[----:B------:R-:W-:Y:S01]  /*70b0*/  FMUL R14, R17, 1.4426950216293334961 ;  /* 0x3fb8aa3b110e7820 */ /* 0x000fe20000400000 */
[--C-:B------:R-:W-:Y:S01]  /*70c0*/  FFMA R36, R36, UR66, -R141.reuse ;  /* 0x0000004224247c23 */ /* 0x100fe2000800088d */
[----:B------:R-:W-:Y:S01]  /*70d0*/  FMUL R17, R21, 1.4426950216293334961 ;  /* 0x3fb8aa3b15117820 */ /* 0x000fe20000400000 */
[----:B-1----:R-:W-:Y:S01]  /*70e0*/  FMUL R213, R22, 1.4426950216293334961 ;  /* 0x3fb8aa3b16d57820 */ /* 0x002fe20000400000 */
[----:B------:R-:W-:Y:S01]  /*70f0*/  FMUL R22, R20, 1.4426950216293334961 ;  /* 0x3fb8aa3b14167820 */ /* 0x000fe20000400000 */
[----:B------:R-:W-:Y:S01]  /*7100*/  FMUL R20, R25, 1.4426950216293334961 ;  /* 0x3fb8aa3b19147820 */ /* 0x000fe20000400000 */
        /* <DEDUP_REMOVED lines=9> */
[----:B------:R-:W-:Y:S01]  /*71a0*/  MUFU.EX2 R211, R211 ;  /* 0x000000d300d37308 */ /* 0x000fe20000000800 */
[----:B------:R-:W-:Y:S01]  /*71b0*/  FMUL R4, R4, 1.4426950216293334961 ;  /* 0x3fb8aa3b04047820 */ /* 0x000fe20000400000 */
[----:B------:R-:W-:Y:S01]  /*71c0*/  FMUL R28, R28, 1.4426950216293334961 ;  /* 0x3fb8aa3b1c1c7820 */ /* 0x000fe20000400000 */
[----:B------:R-:W-:Y:S01]  /*71d0*/  FMUL R219, R38, 1.4426950216293334961 ;  /* 0x3fb8aa3b26db7820 */ /* 0x000fe20000400000 */
[--C-:B------:R-:W-:Y:S01]  /*71e0*/  FFMA R8, R8, UR66, -R141.reuse ;  /* 0x0000004208087c23 */ /* 0x100fe2000800088d */
[--C-:B------:R-:W-:Y:S01]  /*71f0*/  FFMA R10, R10, UR66, -R141.reuse ;  /* 0x000000420a0a7c23 */ /* 0x100fe2000800088d */
[--C-:B------:R-:W-:Y:S01]  /*7200*/  FFMA R46, R46, UR66, -R141.reuse ;  /* 0x000000422e2e7c23 */ /* 0x100fe2000800088d */
[--C-:B------:R-:W-:Y:S01]  /*7210*/  FFMA R49, R49, UR66, -R141.reuse ;  /* 0x0000004231317c23 */ /* 0x100fe2000800088d */
[----:B------:R1:W-:Y:S01]  /*7220*/  MUFU.EX2 R38, R28 ;  /* 0x0000001c00267308 */ /* 0x0003e20000000800 */
[----:B------:R-:W-:Y:S01]  /*7230*/  FMUL R8, R8, 1.4426950216293334961 ;  /* 0x3fb8aa3b08087820 */ /* 0x000fe20000400000 */
[----:B------:R-:W-:Y:S01]  /*7240*/  FMUL R10, R10, 1.4426950216293334961 ;  /* 0x3fb8aa3b0a0a7820 */ /* 0x000fe20000400000 */
[--C-:B------:R-:W-:Y:S01]  /*7250*/  FFMA R11, R11, UR66, -R141.reuse ;  /* 0x000000420b0b7c23 */ /* 0x100fe2000800088d */
[--C-:B------:R-:W-:Y:S01]  /*7260*/  FFMA R39, R39, UR66, -R141.reuse ;  /* 0x0000004227277c23 */ /* 0x100fe2000800088d */
[--C-:B------:R-:W-:Y:S01]  /*7270*/  FFMA R43, R43, UR66, -R141.reuse ;  /* 0x000000422b2b7c23 */ /* 0x100fe2000800088d */
[--C-:B------:R-:W-:Y:S01]  /*7280*/  FFMA R50, R50, UR66, -R141.reuse ;  /* 0x0000004232327c23 */ /* 0x100fe2000800088d */
[----:B------:R-:W-:Y:S01]  /*7290*/  FMUL R11, R11, 1.4426950216293334961 ;  /* 0x3fb8aa3b0b0b7820 */ /* 0x000fe20000400000 */
[----:B------:R-:W2:Y:S01]  /*72a0*/  MUFU.EX2 R4, R4 ;  /* 0x0000000400047308 */ /* 0x000ea20000000800 */
[--C-:B-1----:R-:W-:Y:S01]  /*72b0*/  FFMA R28, R47, UR66, -R141.reuse ;  /* 0x000000422f1c7c23 */ /* 0x102fe2000800088d */
[--C-:B------:R-:W-:Y:S01]  /*72c0*/  FFMA R51, R51, UR66, -R141.reuse ;  /* 0x0000004233337c23 */ /* 0x100fe2000800088d */
[--C-:B------:R-:W-:Y:S01]  /*72d0*/  FFMA R54, R54, UR66, -R141.reuse ;  /* 0x0000004236367c23 */ /* 0x100fe2000800088d */
[--C-:B------:R-:W-:Y:S01]  /*72e0*/  FFMA R26, R26, UR66, -R141.reuse ;  /* 0x000000421a1a7c23 */ /* 0x100fe2000800088d */
[----:B------:R-:W-:Y:S01]  /*72f0*/  FMUL R28, R28, 1.4426950216293334961 ;  /* 0x3fb8aa3b1c1c7820 */ /* 0x000fe20000400000 */
[--C-:B------:R-:W-:Y:S01]  /*7300*/  FFMA R27, R27, UR66, -R141.reuse ;  /* 0x000000421b1b7c23 */ /* 0x100fe2000800088d */
[----:B------:R-:W-:Y:S01]  /*7310*/  FMUL R39, R39, 1.4426950216293334961 ;  /* 0x3fb8aa3b27277820 */ /* 0x000fe20000400000 */
[----:B------:R-:W1:Y:S01]  /*7320*/  MUFU.EX2 R5, R5 ;  /* 0x0000000500057308 */ /* 0x000e620000000800 */
[--C-:B------:R-:W-:Y:S01]  /*7330*/  FFMA R55, R55, UR66, -R141.reuse ;  /* 0x0000004237377c23 */ /* 0x100fe2000800088d */
[--C-:B------:R-:W-:Y:S01]  /*7340*/  FFMA R42, R42, UR66, -R141.reuse ;  /* 0x000000422a2a7c23 */ /* 0x100fe2000800088d */
[--C-:B------:R-:W-:Y:S01]  /*7350*/  FFMA R45, R45, UR66, -R141.reuse ;  /* 0x000000422d2d7c23 */ /* 0x100fe2000800088d */
[--C-:B------:R-:W-:Y:S01]  /*7360*/  FFMA R44, R44, UR66, -R141.reuse ;  /* 0x000000422c2c7c23 */ /* 0x100fe2000800088d */
[--C-:B------:R-:W-:Y:S01]  /*7370*/  FFMA R53, R53, UR66, -R141.reuse ;  /* 0x0000004235357c23 */ /* 0x100fe2000800088d */
[----:B------:R-:W-:Y:S01]  /*7380*/  FMUL R43, R43, 1.4426950216293334961 ;  /* 0x3fb8aa3b2b2b7820 */ /* 0x000fe20000400000 */
[----:B------:R-:W-:Y:S01]  /*7390*/  FMUL R50, R50, 1.4426950216293334961 ;  /* 0x3fb8aa3b32327820 */ /* 0x000fe20000400000 */
[----:B------:R3:W-:Y:S01]  /*73a0*/  MUFU.EX2 R222, R28 ;  /* 0x0000001c00de7308 */ /* 0x0007e20000000800 */
[----:B------:R-:W-:Y:S01]  /*73b0*/  FMUL R51, R51, 1.4426950216293334961 ;  /* 0x3fb8aa3b33337820 */ /* 0x000fe20000400000 */
[--C-:B------:R-:W-:Y:S01]  /*73c0*/  FFMA R52, R52, UR66, -R141.reuse ;  /* 0x0000004234347c23 */ /* 0x100fe2000800088d */
[----:B------:R-:W-:Y:S01]  /*73d0*/  FMUL R54, R54, 1.4426950216293334961 ;  /* 0x3fb8aa3b36367820 */ /* 0x000fe20000400000 */
[--C-:B------:R-:W-:Y:S01]  /*73e0*/  FFMA R65, R65, UR66, -R141.reuse ;  /* 0x0000004241417c23 */ /* 0x100fe2000800088d */
[----:B------:R-:W-:Y:S01]  /*73f0*/  FMUL R26, R26, 1.4426950216293334961 ;  /* 0x3fb8aa3b1a1a7820 */ /* 0x000fe20000400000 */
[----:B------:R-:W-:Y:S01]  /*7400*/  FMUL R27, R27, 1.4426950216293334961 ;  /* 0x3fb8aa3b1b1b7820 */ /* 0x000fe20000400000 */
[--C-:B------:R-:W-:Y:S01]  /*7410*/  FFMA R48, R48, UR66, -R141.reuse ;  /* 0x0000004230307c23 */ /* 0x100fe2000800088d */
[----:B------:R-:W4:Y:S01]  /*7420*/  MUFU.EX2 R6, R6 ;  /* 0x0000000600067308 */ /* 0x000f220000000800 */
[--C-:B---3--:R-:W-:Y:S01]  /*7430*/  FFMA R28, R56, UR66, -R141.reuse ;  /* 0x00000042381c7c23 */ /* 0x108fe2000800088d */
[----:B------:R-:W-:Y:S01]  /*7440*/  FMUL R55, R55, 1.4426950216293334961 ;  /* 0x3fb8aa3b37377820 */ /* 0x000fe20000400000 */
[--C-:B------:R-:W-:Y:S01]  /*7450*/  FFMA R60, R60, UR66, -R141.reuse ;  /* 0x000000423c3c7c23 */ /* 0x100fe2000800088d */
[--C-:B------:R-:W-:Y:S01]  /*7460*/  FFMA R61, R61, UR66, -R141.reuse ;  /* 0x000000423d3d7c23 */ /* 0x100fe2000800088d */
[----:B------:R-:W-:Y:S01]  /*7470*/  FMUL R28, R28, 1.4426950216293334961 ;  /* 0x3fb8aa3b1c1c7820 */ /* 0x000fe20000400000 */
[--C-:B------:R-:W-:Y:S01]  /*7480*/  FFMA R64, R64, UR66, -R141.reuse ;  /* 0x0000004240407c23 */ /* 0x100fe2000800088d */
[--C-:B------:R-:W-:Y:S01]  /*7490*/  FFMA R67, R67, UR66, -R141.reuse ;  /* 0x0000004243437c23 */ /* 0x100fe2000800088d */
[----:B------:R-:W3:Y:S01]  /*74a0*/  MUFU.EX2 R8, R8 ;  /* 0x0000000800087308 */ /* 0x000ee20000000800 */
[--C-:B------:R-:W-:Y:S01]  /*74b0*/  FFMA R68, R68, UR66, -R141.reuse ;  /* 0x0000004244447c23 */ /* 0x100fe2000800088d */
[--C-:B------:R-:W-:Y:S01]  /*74c0*/  FFMA R18, R18, UR66, -R141.reuse ;  /* 0x0000004212127c23 */ /* 0x100fe2000800088d */
[--C-:B------:R-:W-:Y:S01]  /*74d0*/  FFMA R19, R19, UR66, -R141.reuse ;  /* 0x0000004213137c23 */ /* 0x100fe2000800088d */
[--C-:B------:R-:W-:Y:S01]  /*74e0*/  FFMA R32, R32, UR66, -R141.reuse ;  /* 0x0000004220207c23 */ /* 0x100fe2000800088d */
[--C-:B------:R-:W-:Y:S01]  /*74f0*/  FFMA R33, R33, UR66, -R141.reuse ;  /* 0x0000004221217c23 */ /* 0x100fe2000800088d */
[--C-:B------:R-:W-:Y:S01]  /*7500*/  FFMA R41, R41, UR66, -R141.reuse ;  /* 0x0000004229297c23 */ /* 0x100fe2000800088d */
        /* <DEDUP_REMOVED lines=12> */
[--C-:B------:R-:W-:Y:S01]  /*75d0*/  FFMA R70, R70, UR66, -R141.reuse ;  /* 0x0000004246467c23 */ /* 0x100fe2000800088d */
[--C-:B------:R-:W-:Y:S01]  /*75e0*/  FFMA R71, R71, UR66, -R141.reuse ;  /* 0x0000004247477c23 */ /* 0x100fe2000800088d */
[----:B------:R-:W-:Y:S01]  /*75f0*/  FMUL R42, R44, 1.4426950216293334961 ;  /* 0x3fb8aa3b2c2a7820 */ /* 0x000fe20000400000 */
[--C-:B------:R-:W-:Y:S01]  /*7600*/  FFMA R31, R31, UR66, -R141.reuse ;  /* 0x000000421f1f7c23 */ /* 0x100fe2000800088d */
[--C-:B------:R-:W-:Y:S01]  /*7610*/  FFMA R34, R34, UR66, -R141.reuse ;  /* 0x0000004222227c23 */ /* 0x100fe2000800088d */
[----:B------:R2:W-:Y:S01]  /*7620*/  MUFU.EX2 R49, R28 ;  /* 0x0000001c00317308 */ /* 0x0005e20000000800 */
[----:B------:R-:W-:Y:S01]  /*7630*/  FFMA R35, R35, UR66, -R141 ;  /* 0x0000004223237c23 */ /* 0x000fe2000800088d */
[----:B------:R-:W-:Y:S01]  /*7640*/  FMUL R44, R52, 1.4426950216293334961 ;  /* 0x3fb8aa3b342c7820 */ /* 0x000fe20000400000 */
[----:B------:R-:W-:Y:S01]  /*7650*/  FMUL R52, R64, 1.4426950216293334961 ;  /* 0x3fb8aa3b40347820 */ /* 0x000fe20000400000 */
[----:B------:R-:W-:Y:S01]  /*7660*/  FMUL R18, R18, 1.4426950216293334961 ;  /* 0x3fb8aa3b12127820 */ /* 0x000fe20000400000 */
[----:B------:R-:W-:Y:S01]  /*7670*/  FMUL R19, R19, 1.4426950216293334961 ;  /* 0x3fb8aa3b13137820 */ /* 0x000fe20000400000 */
[----:B------:R-:W-:Y:S01]  /*7680*/  FMUL R41, R41, 1.4426950216293334961 ;  /* 0x3fb8aa3b29297820 */ /* 0x000fe20000400000 */
[----:B------:R-:W-:Y:S01]  /*7690*/  FMUL R58, R58, 1.4426950216293334961 ;  /* 0x3fb8aa3b3a3a7820 */ /* 0x000fe20000400000 */
[----:B------:R-:W5:Y:S01]  /*76a0*/  MUFU.EX2 R10, R10 ;  /* 0x0000000a000a7308 */ /* 0x000f620000000800 */
[----:B--2---:R-:W-:Y:S01]  /*76b0*/  FADD R28, R4, R211 ;  /* 0x000000d3041c7221 */ /* 0x004fe20000000000 */
[----:B------:R-:W-:Y:S01]  /*76c0*/  FMUL R59, R59, 1.4426950216293334961 ;  /* 0x3fb8aa3b3b3b7820 */ /* 0x000fe20000400000 */
[----:B------:R-:W-:Y:S01]  /*76d0*/  FMUL R64, R66, 1.4426950216293334961 ;  /* 0x3fb8aa3b42407820 */ /* 0x000fe20000400000 */
[----:B------:R-:W-:Y:S01]  /*76e0*/  FMUL R31, R31, 1.4426950216293334961 ;  /* 0x3fb8aa3b1f1f7820 */ /* 0x000fe20000400000 */
[----:B------:R-:W-:Y:S01]  /*76f0*/  FMUL R34, R34, 1.4426950216293334961 ;  /* 0x3fb8aa3b22227820 */ /* 0x000fe20000400000 */
[----:B------:R-:W-:Y:S01]  /*7700*/  FMUL R35, R35, 1.4426950216293334961 ;  /* 0x3fb8aa3b23237820 */ /* 0x000fe20000400000 */
[--C-:B------:R-:W-:Y:S01]  /*7710*/  FFMA R30, R30, UR66, -R141.reuse ;  /* 0x000000421e1e7c23 */ /* 0x100fe2000800088d */
[----:B------:R1:W-:Y:S01]  /*7720*/  MUFU.EX2 R47, R29 ;  /* 0x0000001d002f7308 */ /* 0x0003e20000000800 */
[----:B------:R-:W-:-:S02]  /*7730*/  FFMA R72, R72, UR66, -R141 ;  /* 0x0000004248487c23 */ /* 0x000fc4000800088d */
[----:B------:R-:W-:-:S05]  /*7740*/  FMUL R30, R30, 1.4426950216293334961 ;  /* 0x3fb8aa3b1e1e7820 */ /* 0x000fca0000400000 */
[----:B------:R-:W2:Y:S01]  /*7750*/  MUFU.EX2 R11, R11 ;  /* 0x0000000b000b7308 */ /* 0x000ea20000000800 */
[----:B-1----:R-:W-:-:S04]  /*7760*/  FADD R29, R5, R28 ;  /* 0x0000001c051d7221 */ /* 0x002fc80000000000 */
[----:B----4-:R-:W-:-:S03]  /*7770*/  FADD R29, R6, R29 ;  /* 0x0000001d061d7221 */ /* 0x010fc60000000000 */
[----:B------:R-:W1:Y:S01]  /*7780*/  MUFU.EX2 R9, R9 ;  /* 0x0000000900097308 */ /* 0x000e620000000800 */
[----:B---3--:R-:W-:-:S04]  /*7790*/  FADD R28, R8, R29 ;  /* 0x0000001d081c7221 */ /* 0x008fc80000000000 */
[----:B0-----:R-:W-:-:S03]  /*77a0*/  FADD R29, R7, R28 ;  /* 0x0000001c071d7221 */ /* 0x001fc60000000000 */
[----:B------:R-:W0:Y:S01]  /*77b0*/  MUFU.EX2 R12, R12 ;  /* 0x0000000c000c7308 */ /* 0x000e220000000800 */
[----:B-----5:R-:W-:-:S04]  /*77c0*/  FADD R28, R10, R29 ;  /* 0x0000001d0a1c7221 */ /* 0x020fc80000000000 */
[----:B--2---:R-:W-:-:S03]  /*77d0*/  FADD R28, R11, R28 ;  /* 0x0000001c0b1c7221 */ /* 0x004fc60000000000 */
[----:B------:R2:W-:Y:S01]  /*77e0*/  MUFU.EX2 R40, R39 ;  /* 0x0000002700287308 */ /* 0x0005e20000000800 */
[----:B-1----:R-:W-:Y:S01]  /*77f0*/  FADD R29, R9, R28 ;  /* 0x0000001c091d7221 */ /* 0x002fe20000000000 */
[----:B------:R-:W-:-:S06]  /*7800*/  IADD3 R28, P3, PT, R180, UR65, RZ ;  /* 0x00000041b41c7c10 */ /* 0x000fcc000ff7e0ff */
[----:B------:R-:W-:Y:S01]  /*7810*/  MUFU.EX2 R23, R213 ;  /* 0x000000d500177308 */ /* 0x000fe20000000800 */
[----:B--2---:R-:W-:Y:S01]  /*7820*/  FMUL R39, R45, 1.4426950216293334961 ;  /* 0x3fb8aa3b2d277820 */ /* 0x004fe20000400000 */
[----:B------:R-:W-:Y:S01]  /*7830*/  FMUL R45, R53, 1.4426950216293334961 ;  /* 0x3fb8aa3b352d7820 */ /* 0x000fe20000400000 */
[----:B------:R-:W-:Y:S01]  /*7840*/  FMUL R53, R65, 1.4426950216293334961 ;  /* 0x3fb8aa3b41357820 */ /* 0x000fe20000400000 */
[----:B------:R-:W-:Y:S01]  /*7850*/  FMUL R65, R67, 1.4426950216293334961 ;  /* 0x3fb8aa3b43417820 */ /* 0x000fe20000400000 */
[----:B------:R-:W-:-:S03]  /*7860*/  FMUL R67, R70, 1.4426950216293334961 ;  /* 0x3fb8aa3b46437820 */ /* 0x000fc60000400000 */
[----:B------:R1:W-:Y:S08]  /*7870*/  MUFU.EX2 R221, R43 ;  /* 0x0000002b00dd7308 */ /* 0x0003f00000000800 */
[----:B------:R2:W-:Y:S01]  /*7880*/  MUFU.EX2 R223, R50 ;  /* 0x0000003200df7308 */ /* 0x0005e20000000800 */
[----:B-1----:R-:W-:Y:S01]  /*7890*/  FMUL R43, R48, 1.4426950216293334961 ;  /* 0x3fb8aa3b302b7820 */ /* 0x002fe20000400000 */
[----:B------:R-:W-:-:S06]  /*78a0*/  FMUL R48, R57, 1.4426950216293334961 ;  /* 0x3fb8aa3b39307820 */ /* 0x000fcc0000400000 */
[----:B------:R1:W-:Y:S01]  /*78b0*/  MUFU.EX2 R224, R51 ;  /* 0x0000003300e07308 */ /* 0x0003e20000000800 */
[----:B--2---:R-:W-:Y:S01]  /*78c0*/  FMUL R50, R60, 1.4426950216293334961 ;  /* 0x3fb8aa3b3c327820 */ /* 0x004fe20000400000 */
[----:B------:R-:W-:-:S06]  /*78d0*/  FMUL R60, R62, 1.4426950216293334961 ;  /* 0x3fb8aa3b3e3c7820 */ /* 0x000fcc0000400000 */
        /* <DEDUP_REMOVED lines=8> */
[----:B0-----:R-:W-:Y:S01]  /*7960*/  FADD R32, R12, R29 ;  /* 0x0000001d0c207221 */ /* 0x001fe20000000000 */
[----:B------:R-:W-:-:S05]  /*7970*/  IADD3.X R29, PT, PT, R181, UR5, RZ, P3, !PT ;  /* 0x00000005b51d7c10 */ /* 0x000fca0009ffe4ff */
[----:B------:R0:W-:Y:S01]  /*7980*/  MUFU.EX2 R56, R55 ;  /* 0x0000003700387308 */ /* 0x0001e20000000800 */
[----:B--2---:R-:W-:Y:S01]  /*7990*/  FMUL R27, R33, 1.4426950216293334961 ;  /* 0x3fb8aa3b211b7820 */ /* 0x004fe20000400000 */
[----:B------:R-:W-:-:S06]  /*79a0*/  FADD R33, R15, R32 ;  /* 0x000000200f217221 */ /* 0x000fcc0000000000 */
[----:B------:R-:W1:Y:S01]  /*79b0*/  MUFU.EX2 R210, R210 ;  /* 0x000000d200d27308 */ /* 0x000e620000000800 */
[----:B0-----:R-:W-:-:S07]  /*79c0*/  FMUL R55, R69, 1.4426950216293334961 ;  /* 0x3fb8aa3b45377820 */ /* 0x001fce0000400000 */
[----:B------:R-:W0:Y:S08]  /*79d0*/  MUFU.EX2 R13, R13 ;  /* 0x0000000d000d7308 */ /* 0x000e300000000800 */
[----:B------:R-:W2:Y:S01]  /*79e0*/  MUFU.EX2 R14, R14 ;  /* 0x0000000e000e7308 */ /* 0x000ea20000000800 */
[----:B-1----:R-:W-:-:S07]  /*79f0*/  FADD R32, R210, R33 ;  /* 0x00000021d2207221 */ /* 0x002fce0000000000 */
[----:B------:R-:W1:Y:S08]  /*7a00*/  MUFU.EX2 R18, R18 ;  /* 0x0000001200127308 */ /* 0x000e700000000800 */
[----:B------:R-:W3:Y:S08]  /*7a10*/  MUFU.EX2 R19, R19 ;  /* 0x0000001300137308 */ /* 0x000ef00000000800 */
[----:B------:R-:W4:Y:S08]  /*7a20*/  MUFU.EX2 R16, R16 ;  /* 0x0000001000107308 */ /* 0x000f300000000800 */
[----:B------:R-:W0:Y:S08]  /*7a30*/  MUFU.EX2 R17, R17 ;  /* 0x0000001100117308 */ /* 0x000e300000000800 */
        /* <DEDUP_REMOVED lines=35> */
[----:B------:R5:W0:Y:S02]  /*7c70*/  MUFU.EX2 R215, R30 ;  /* 0x0000001e00d77308 */ /* 0x000a240000000800 */
[----:B-----5:R-:W-:Y:S01]  /*7c80*/  IADD3 R30, P4, PT, R184, UR65, RZ ;  /* 0x00000041b81e7c10 */ /* 0x020fe2000ff9e0ff */
[----:B-1234-:R-:W-:-:S12]  /*7c90*/  @!P2 BRA `(.L_x_14) ;  /* 0x000000380068a947 */ /* 0x01efd80003800000 */
.L_x_23:
[----:B0-----:R-:W-:Y:S01]  /*7ca0*/  FADD R33, R13, R32 ;  /* 0x000000200d217221 */ /* 0x001fe20000000000 */
[----:B------:R-:W-:Y:S01]  /*7cb0*/  IADD3.X R31, PT, PT, R185, UR5, RZ, P4, !PT ;  /* 0x00000005b91f7c10 */ /* 0x000fe2000a7fe4ff */
[----:B------:R0:W2:Y:S01]  /*7cc0*/  LDG.E.U8 R212, desc[UR26][R28.64] ;  /* 0x0000001a1cd47981 */ /* 0x0000a2000c1e1100 */
[----:B------:R-:W-:Y:S01]  /*7cd0*/  FFMA R73, R73, UR66, -R141 ;  /* 0x0000004249497c23 */ /* 0x000fe2000800088d */
[----:B------:R-:W-:Y:S01]  /*7ce0*/  FADD R33, R14, R33 ;  /* 0x000000210e217221 */ /* 0x000fe20000000000 */
[----:B------:R-:W-:Y:S01]  /*7cf0*/  FMUL R57, R72, 1.4426950216293334961 ;  /* 0x3fb8aa3b48397820 */ /* 0x000fe20000400000 */
[----:B------:R1:W3:Y:S02]  /*7d00*/  LDG.E.U8 R226, desc[UR26][R30.64] ;  /* 0x0000001a1ee27981 */ /* 0x0002e4000c1e1100 */
[----:B------:R-:W-:Y:S01]  /*7d10*/  FADD R32, R18, R33 ;  /* 0x0000002112207221 */ /* 0x000fe20000000000 */
[----:B------:R-:W-:Y:S01]  /*7d20*/  IADD3 R34, P3, PT, R204, UR65, RZ ;  /* 0x00000041cc227c10 */ /* 0x000fe2000ff7e0ff */
[----:B------:R-:W-:Y:S01]  /*7d30*/  FMUL R62, R73, 1.4426950216293334961 ;  /* 0x3fb8aa3b493e7820 */ /* 0x000fe20000400000 */
[----:B------:R-:W-:Y:S01]  /*7d40*/  FFMA R75, R75, UR66, -R141 ;  /* 0x000000424b4b7c23 */ /* 0x000fe2000800088d */
[----:B------:R-:W-:Y:S01]  /*7d50*/  FADD R33, R19, R32 ;  /* 0x0000002013217221 */ /* 0x000fe20000000000 */
[----:B------:R-:W4:Y:S03]  /*7d60*/  MUFU.EX2 R57, R57 ;  /* 0x0000003900397308 */ /* 0x000f260000000800 */
[----:B------:R-:W-:-:S04]  /*7d70*/  FADD R66, R16, R33 ;  /* 0x0000002110427221 */ /* 0x000fc80000000000 */
[----:B------:R-:W-:-:S04]  /*7d80*/  FADD R66, R17, R66 ;  /* 0x0000004211427221 */ /* 0x000fc80000000000 */
[----:B0-----:R-:W-:-:S04]  /*7d90*/  FADD R29, R23, R66 ;  /* 0x00000042171d7221 */ /* 0x001fc80000000000 */
[----:B-1----:R-:W-:-:S04]  /*7da0*/  FADD R30, R22, R29 ;  /* 0x0000001d161e7221 */ /* 0x002fc80000000000 */
[----:B------:R-:W-:Y:S01]  /*7db0*/  FADD R31, R21, R30 ;  /* 0x0000001e151f7221 */ /* 0x000fe20000000000 */
[----:B------:R-:W-:-:S03]  /*7dc0*/  IADD3 R32, P2, PT, R196, UR65, RZ ;  /* 0x00000041c4207c10 */ /* 0x000fc6000ff5e0ff */
[----:B------:R-:W-:Y:S01]  /*7dd0*/  FADD R30, R20, R31 ;  /* 0x0000001f141e7221 */ /* 0x000fe20000000000 */
[----:B------:R-:W-:-:S03]  /*7de0*/  IADD3.X R33, PT, PT, R197, UR5, RZ, P2, !PT ;  /* 0x00000005c5217c10 */ /* 0x000fc600097fe4ff */
[----:B------:R-:W-:Y:S01]  /*7df0*/  FADD R31, R213, R30 ;  /* 0x0000001ed51f7221 */ /* 0x000fe20000000000 */
[----:B------:R-:W-:Y:S01]  /*7e00*/  IADD3 R28, P2, PT, R178, UR65, RZ ;  /* 0x00000041b21c7c10 */ /* 0x000fe2000ff5e0ff */
[----:B------:R0:W5:Y:S02]  /*7e10*/  LDG.E.U8 R230, desc[UR26][R32.64] ;  /* 0x0000001a20e67981 */ /* 0x000164000c1e1100 */
[----:B------:R-:W-:Y:S01]  /*7e20*/  FADD R70, R214, R31 ;  /* 0x0000001fd6467221 */ /* 0x000fe20000000000 */
[----:B------:R-:W-:Y:S02]  /*7e30*/  IADD3.X R35, PT, PT, R205, UR5, RZ, P3, !PT ;  /* 0x00000005cd237c10 */ /* 0x000fe40009ffe4ff */
[----:B------:R-:W-:-:S03]  /*7e40*/  IADD3.X R29, PT, PT, R179, UR5, RZ, P2, !PT ;  /* 0x00000005b31d7c10 */ /* 0x000fc600097fe4ff */
[----:B------:R1:W2:Y:S01]  /*7e50*/  LDG.E.U8 R232, desc[UR26][R34.64] ;  /* 0x0000001a22e87981 */ /* 0x0002a2000c1e1100 */
[----:B0-----:R-:W-:-:S03]  /*7e60*/  FADD R33, R25, R70 ;  /* 0x0000004619217221 */ /* 0x001fc60000000000 */
[----:B------:R0:W2:Y:S01]  /*7e70*/  LDG.E.U8 R229, desc[UR26][R28.64] ;  /* 0x0000001a1ce57981 */ /* 0x0000a2000c1e1100 */
[----:B-1----:R-:W-:-:S04]  /*7e80*/  FADD R34, R24, R33 ;  /* 0x0000002118227221 */ /* 0x002fc80000000000 */
[----:B0-----:R-:W-:-:S04]  /*7e90*/  FADD R29, R215, R34 ;  /* 0x00000022d71d7221 */ /* 0x001fc80000000000 */
[----:B------:R-:W-:-:S04]  /*7ea0*/  FADD R35, R216, R29 ;  /* 0x0000001dd8237221 */ /* 0x000fc80000000000 */
[----:B------:R-:W-:-:S04]  /*7eb0*/  FADD R34, R26, R35 ;  /* 0x000000231a227221 */ /* 0x000fc80000000000 */
[----:B------:R-:W-:Y:S01]  /*7ec0*/  FADD R34, R27, R34 ;  /* 0x000000221b227221 */ /* 0x000fe20000000000 */
[----:B------:R-:W-:-:S03]  /*7ed0*/  IADD3 R30, P2, PT, R182, UR65, RZ ;  /* 0x00000041b61e7c10 */ /* 0x000fc6000ff5e0ff */
[----:B------:R-:W-:Y:S01]  /*7ee0*/  FADD R35, R217, R34 ;  /* 0x00000022d9237221 */ /* 0x000fe20000000000 */
[----:B------:R-:W-:Y:S02]  /*7ef0*/  IADD3 R32, P3, PT, R194, UR65, RZ ;  /* 0x00000041c2207c10 */ /* 0x000fe4000ff7e0ff */
[----:B------:R-:W-:Y:S01]  /*7f00*/  IADD3.X R31, PT, PT, R183, UR5, RZ, P2, !PT ;  /* 0x00000005b71f7c10 */ /* 0x000fe200097fe4ff */
[----:B------:R-:W-:Y:S01]  /*7f10*/  FADD R70, R218, R35 ;  /* 0x00000023da467221 */ /* 0x000fe20000000000 */
[----:B------:R-:W-:Y:S02]  /*7f20*/  IADD3 R28, P2, PT, R202, UR65, RZ ;  /* 0x00000041ca1c7c10 */ /* 0x000fe4000ff5e0ff */
[----:B------:R-:W-:Y:S01]  /*7f30*/  IADD3.X R33, PT, PT, R195, UR5, RZ, P3, !PT ;  /* 0x00000005c3217c10 */ /* 0x000fe20009ffe4ff */
[----:B------:R-:W-:Y:S01]  /*7f40*/  FADD R35, R37, R70 ;  /* 0x0000004625237221 */ /* 0x000fe20000000000 */
[----:B------:R-:W-:Y:S01]  /*7f50*/  IADD3.X R29, PT, PT, R203, UR5, RZ, P2, !PT ;  /* 0x00000005cb1d7c10 */ /* 0x000fe200097fe4ff */
[----:B------:R-:W2:Y:S04]  /*7f60*/  LDG.E.U8 R233, desc[UR26][R30.64] ;  /* 0x0000001a1ee97981 */ /* 0x000ea8000c1e1100 */
[----:B------:R0:W2:Y:S04]  /*7f70*/  LDG.E.U8 R235, desc[UR26][R32.64] ;  /* 0x0000001a20eb7981 */ /* 0x0000a8000c1e1100 */
[----:B------:R1:W2:Y:S01]  /*7f80*/  LDG.E.U8 R236, desc[UR26][R28.64] ;  /* 0x0000001a1cec7981 */ /* 0x0002a2000c1e1100 */
[----:B0-----:R-:W-:-:S04]  /*7f90*/  FADD R32, R36, R35 ;  /* 0x0000002324207221 */ /* 0x001fc80000000000 */
[----:B-1----:R-:W-:-:S04]  /*7fa0*/  FADD R29, R219, R32 ;  /* 0x00000020db1d7221 */ /* 0x002fc80000000000 */
[----:B------:R-:W-:Y:S01]  /*7fb0*/  FADD R33, R40, R29 ;  /* 0x0000001d28217221 */ /* 0x000fe20000000000 */
[----:B------:R-:W-:-:S03]  /*7fc0*/  IADD3 R30, P2, PT, R176, UR65, RZ ;  /* 0x00000041b01e7c10 */ /* 0x000fc6000ff5e0ff */
[----:B------:R-:W-:Y:S01]  /*7fd0*/  FADD R32, R38, R33 ;  /* 0x0000002126207221 */ /* 0x000fe20000000000 */
[----:B------:R-:W-:-:S03]  /*7fe0*/  IADD3.X R31, PT, PT, R177, UR5, RZ, P2, !PT ;  /* 0x00000005b11f7c10 */ /* 0x000fc600097fe4ff */
[----:B------:R-:W-:Y:S02]  /*7ff0*/  FADD R33, R41, R32 ;  /* 0x0000002029217221 */ /* 0x000fe40000000000 */
[----:B------:R0:W2:Y:S02]  /*8000*/  LDG.E.U8 R239, desc[UR26][R30.64] ;  /* 0x0000001a1eef7981 */ /* 0x0000a4000c1e1100 */
[----:B------:R-:W-:Y:S01]  /*8010*/  FADD R32, R220, R33 ;  /* 0x00000021dc207221 */ /* 0x000fe20000000000 */
[----:B------:R-:W-:-:S03]  /*8020*/  IADD3 R28, P2, PT, R200, UR65, RZ ;  /* 0x00000041c81c7c10 */ /* 0x000fc6000ff5e0ff */
[----:B0-----:R-:W-:Y:S01]  /*8030*/  FADD R31, R221, R32 ;  /* 0x00000020dd1f7221 */ /* 0x001fe20000000000 */
[----:B------:R-:W-:-:S03]  /*8040*/  IADD3 R34, P3, PT, R192, UR65, RZ ;  /* 0x00000041c0227c10 */ /* 0x000fc6000ff7e0ff */
[----:B------:R-:W-:Y:S01]  /*8050*/  FADD R70, R42, R31 ;  /* 0x0000001f2a467221 */ /* 0x000fe20000000000 */
[----:B------:R-:W-:-:S03]  /*8060*/  IADD3.X R29, PT, PT, R201, UR5, RZ, P2, !PT ;  /* 0x00000005c91d7c10 */ /* 0x000fc600097fe4ff */
[----:B------:R-:W-:Y:S01]  /*8070*/  FADD R70, R39, R70 ;  /* 0x0000004627467221 */ /* 0x000fe20000000000 */
[----:B------:R-:W-:Y:S01]  /*8080*/  IADD3.X R35, PT, PT, R193, UR5, RZ, P3, !PT ;  /* 0x00000005c1237c10 */ /* 0x000fe20009ffe4ff */
[----:B------:R0:W2:Y:S04]  /*8090*/  LDG.E.U8 R241, desc[UR26][R28.64] ;  /* 0x0000001a1cf17981 */ /* 0x0000a8000c1e1100 */
[----:B------:R1:W2:Y:S01]  /*80a0*/  LDG.E.U8 R240, desc[UR26][R34.64] ;  /* 0x0000001a22f07981 */ /* 0x0002a2000c1e1100 */
[----:B0-----:R-:W-:-:S04]  /*80b0*/  FADD R29, R47, R70 ;  /* 0x000000462f1d7221 */ /* 0x001fc80000000000 */
[----:B-1----:R-:W-:Y:S01]  /*80c0*/  FADD R34, R222, R29 ;  /* 0x0000001dde227221 */ /* 0x002fe20000000000 */
[----:B------:R-:W-:-:S03]  /*80d0*/  IADD3 R30, P3, PT, R208, UR65, RZ ;  /* 0x00000041d01e7c10 */ /* 0x000fc6000ff7e0ff */
[----:B------:R-:W-:Y:S01]  /*80e0*/  FADD R35, R43, R34 ;  /* 0x000000222b237221 */ /* 0x000fe20000000000 */
[----:B------:R-:W-:-:S03]  /*80f0*/  IADD3.X R31, PT, PT, R209, UR5, RZ, P3, !PT ;  /* 0x00000005d11f7c10 */ /* 0x000fc60009ffe4ff */
[----:B------:R-:W-:Y:S01]  /*8100*/  FADD R34, R46, R35 ;  /* 0x000000232e227221 */ /* 0x000fe20000000000 */
[----:B------:R-:W-:Y:S01]  /*8110*/  IADD3 R32, P2, PT, R186, UR65, RZ ;  /* 0x00000041ba207c10 */ /* 0x000fe2000ff5e0ff */
[----:B------:R0:W2:Y:S01]  /*8120*/  LDG.E.U8 R244, desc[UR26][R30.64] ;  /* 0x0000001a1ef47981 */ /* 0x0000a2000c1e1100 */
[----:B------:R-:W-:Y:S01]  /*8130*/  IADD3 R28, P3, PT, R190, UR65, RZ ;  /* 0x00000041be1c7c10 */ /* 0x000fe2000ff7e0ff */
[----:B------:R-:W-:Y:S01]  /*8140*/  FADD R35, R223, R34 ;  /* 0x00000022df237221 */ /* 0x000fe20000000000 */
[----:B------:R-:W-:Y:S02]  /*8150*/  IADD3.X R33, PT, PT, R187, UR5, RZ, P2, !PT ;  /* 0x00000005bb217c10 */ /* 0x000fe400097fe4ff */
[----:B------:R-:W-:Y:S01]  /*8160*/  IADD3.X R29, PT, PT, R191, UR5, RZ, P3, !PT ;  /* 0x00000005bf1d7c10 */ /* 0x000fe20009ffe4ff */
[----:B------:R-:W-:Y:S01]  /*8170*/  FADD R35, R224, R35 ;  /* 0x00000023e0237221 */ /* 0x000fe20000000000 */
[----:B------:R-:W-:Y:S02]  /*8180*/  IADD3 R34, P3, PT, R206, UR65, RZ ;  /* 0x00000041ce227c10 */ /* 0x000fe4000ff7e0ff */
[----:B------:R-:W2:Y:S01]  /*8190*/  LDG.E.U8 R33, desc[UR26][R32.64] ;  /* 0x0000001a20217981 */ /* 0x000ea2000c1e1100 */
[----:B0-----:R-:W-:Y:S01]  /*81a0*/  IADD3 R30, P2, PT, R198, UR65, RZ ;  /* 0x00000041c61e7c10 */ /* 0x001fe2000ff5e0ff */
[----:B------:R-:W-:Y:S01]  /*81b0*/  FADD R70, R44, R35 ;  /* 0x000000232c467221 */ /* 0x000fe20000000000 */
[----:B------:R-:W-:Y:S01]  /*81c0*/  IADD3.X R35, PT, PT, R207, UR5, RZ, P3, !PT ;  /* 0x00000005cf237c10 */ /* 0x000fe20009ffe4ff */
[----:B------:R0:W2:Y:S01]  /*81d0*/  LDG.E.U8 R29, desc[UR26][R28.64] ;  /* 0x0000001a1c1d7981 */ /* 0x0000a2000c1e1100 */
[----:B------:R-:W-:-:S04]  /*81e0*/  IADD3.X R31, PT, PT, R199, UR5, RZ, P2, !PT ;  /* 0x00000005c71f7c10 */ /* 0x000fc800097fe4ff */
[----:B------:R-:W2:Y:S04]  /*81f0*/  LDG.E.U8 R35, desc[UR26][R34.64] ;  /* 0x0000001a22237981 */ /* 0x000ea8000c1e1100 */
[----:B------:R1:W2:Y:S01]  /*8200*/  LDG.E.U8 R31, desc[UR26][R30.64] ;  /* 0x0000001a1e1f7981 */ /* 0x0002a2000c1e1100 */
[----:B------:R-:W-:-:S04]  /*8210*/  FADD R70, R45, R70 ;  /* 0x000000462d467221 */ /* 0x000fc80000000000 */
[----:B------:R-:W-:-:S04]  /*8220*/  FADD R69, R225, R70 ;  /* 0x00000046e1457221 */ /* 0x000fc80000000000 */
[----:B0-----:R-:W-:-:S04]  /*8230*/  FADD R28, R56, R69 ;  /* 0x00000045381c7221 */ /* 0x001fc80000000000 */
[----:B------:R-:W-:-:S04]  /*8240*/  FADD R73, R49, R28 ;  /* 0x0000001c31497221 */ /* 0x000fc80000000000 */
[----:B------:R-:W-:-:S04]  /*8250*/  FADD R73, R48, R73 ;  /* 0x0000004930497221 */ /* 0x000fc80000000000 */
[----:B------:R-:W-:-:S04]  /*8260*/  FADD R28, R58, R73 ;  /* 0x000000493a1c7221 */ /* 0x000fc80000000000 */
[----:B------:R-:W-:-:S04]  /*8270*/  FADD R73, R59, R28 ;  /* 0x0000001c3b497221 */ /* 0x000fc80000000000 */
[----:B-1----:R-:W-:-:S04]  /*8280*/  FADD R30, R50, R73 ;  /* 0x00000049321e7221 */ /* 0x002fc80000000000 */
[----:B------:R-:W-:-:S04]  /*8290*/  FADD R73, R51, R30 ;  /* 0x0000001e33497221 */ /* 0x000fc80000000000 */
[----:B------:R-:W-:Y:S01]  /*82a0*/  FADD R30, R60, R73 ;  /* 0x000000493c1e7221 */ /* 0x000fe20000000000 */
[----:B------:R-:W-:-:S03]  /*82b0*/  FMUL R75, R75, 1.4426950216293334961 ;  /* 0x3fb8aa3b4b4b7820 */ /* 0x000fc60000400000 */
[----:B------:R-:W-:Y:S01]  /*82c0*/  FADD R73, R61, R30 ;  /* 0x0000001e3d497221 */ /* 0x000fe20000000000 */
[----:B------:R0:W-:Y:S03]  /*82d0*/  MUFU.EX2 R228, R75 ;  /* 0x0000004b00e47308 */ /* 0x0001e60000000800 */
[----:B------:R-:W-:-:S04]  /*82e0*/  FADD R30, R52, R73 ;  /* 0x00000049341e7221 */ /* 0x000fc80000000000 */
[----:B0-----:R-:W-:-:S04]  /*82f0*/  FADD R75, R53, R30 ;  /* 0x0000001e354b7221 */ /* 0x001fc80000000000 */
[----:B------:R-:W-:Y:S01]  /*8300*/  FADD R30, R64, R75 ;  /* 0x0000004b401e7221 */ /* 0x000fe20000000000 */
[----:B------:R-:W-:-:S03]  /*8310*/  FFMA R74, R74, UR66, -R141 ;  /* 0x000000424a4a7c23 */ /* 0x000fc6000800088d */
[----:B------:R-:W-:Y:S01]  /*8320*/  FADD R75, R65, R30 ;  /* 0x0000001e414b7221 */ /* 0x000fe20000000000 */
[----:B------:R-:W0:Y:S03]  /*8330*/  MUFU.EX2 R62, R62 ;  /* 0x0000003e003e7308 */ /* 0x000e260000000800 */
[----:B------:R-:W-:Y:S01]  /*8340*/  FADD R34, R54, R75 ;  /* 0x0000004b36227221 */ /* 0x000fe20000000000 */
[----:B------:R-:W-:Y:S01]  /*8350*/  FMUL R74, R74, 1.4426950216293334961 ;  /* 0x3fb8aa3b4a4a7820 */ /* 0x000fe20000400000 */
[--C-:B------:R-:W-:Y:S02]  /*8360*/  FFMA R76, R76, UR66, -R141.reuse ;  /* 0x000000424c4c7c23 */ /* 0x100fe4000800088d */
[----:B------:R-:W-:Y:S01]  /*8370*/  FADD R34, R55, R34 ;  /* 0x0000002237227221 */ /* 0x000fe20000000000 */
[----:B------:R-:W1:Y:S01]  /*8380*/  MUFU.EX2 R227, R74 ;  /* 0x0000004a00e37308 */ /* 0x000e620000000800 */
[----:B------:R-:W-:Y:S01]  /*8390*/  FMUL R63, R76, 1.4426950216293334961 ;  /* 0x3fb8aa3b4c3f7820 */ /* 0x000fe20000400000 */
[--C-:B------:R-:W-:Y:S01]  /*83a0*/  FFMA R77, R77, UR66, -R141.reuse ;  /* 0x000000424d4d7c23 */ /* 0x100fe2000800088d */
[----:B------:R-:W-:Y:S01]  /*83b0*/  FADD R75, R67, R34 ;  /* 0x00000022434b7221 */ /* 0x000fe20000000000 */
[----:B------:R-:W-:-:S02]  /*83c0*/  FFMA R78, R78, UR66, -R141 ;  /* 0x000000424e4e7c23 */ /* 0x000fc4000800088d */
[----:B------:R-:W-:Y:S01]  /*83d0*/  FMUL R66, R77, 1.4426950216293334961 ;  /* 0x3fb8aa3b4d427820 */ /* 0x000fe20000400000 */
[----:B------:R-:W-:Y:S01]  /*83e0*/  FADD R34, R68, R75 ;  /* 0x0000004b44227221 */ /* 0x000fe20000000000 */
[----:B------:R-:W1:Y:S03]  /*83f0*/  MUFU.EX2 R63, R63 ;  /* 0x0000003f003f7308 */ /* 0x000e660000000800 */
[----:B----4-:R-:W-:Y:S01]  /*8400*/  FADD R75, R57, R34 ;  /* 0x00000022394b7221 */ /* 0x010fe20000000000 */
[----:B------:R-:W-:Y:S01]  /*8410*/  FMUL R78, R78, 1.4426950216293334961 ;  /* 0x3fb8aa3b4e4e7820 */ /* 0x000fe20000400000 */
[--C-:B------:R-:W-:Y:S01]  /*8420*/  FFMA R79, R79, UR66, -R141.reuse ;  /* 0x000000424f4f7c23 */ /* 0x100fe2000800088d */
[----:B------:R-:W-:Y:S01]  /*8430*/  FFMA R80, R80, UR66, -R141 ;  /* 0x0000004250507c23 */ /* 0x000fe2000800088d */
[----:B0-----:R-:W-:Y:S01]  /*8440*/  FADD R34, R62, R75 ;  /* 0x0000004b3e227221 */ /* 0x001fe20000000000 */
[----:B------:R-:W0:Y:S01]  /*8450*/  MUFU.EX2 R66, R66 ;  /* 0x0000004200427308 */ /* 0x000e220000000800 */
[----:B------:R-:W-:Y:S01]  /*8460*/  FMUL R79, R79, 1.4426950216293334961 ;  /* 0x3fb8aa3b4f4f7820 */ /* 0x000fe20000400000 */
[----:B------:R-:W-:Y:S01]  /*8470*/  FMUL R71, R80, 1.4426950216293334961 ;  /* 0x3fb8aa3b50477820 */ /* 0x000fe20000400000 */
[----:B-1----:R-:W-:Y:S01]  /*8480*/  FADD R77, R227, R34 ;  /* 0x00000022e34d7221 */ /* 0x002fe20000000000 */
[----:B------:R-:W-:-:S04]  /*8490*/  FFMA R81, R81, UR66, -R141 ;  /* 0x0000004251517c23 */ /* 0x000fc8000800088d */
[----:B------:R-:W1:Y:S01]  /*84a0*/  MUFU.EX2 R231, R78 ;  /* 0x0000004e00e77308 */ /* 0x000e620000000800 */
[----:B------:R-:W-:Y:S01]  /*84b0*/  FADD R80, R228, R77 ;  /* 0x0000004de4507221 */ /* 0x000fe20000000000 */
[----:B------:R-:W-:Y:S01]  /*84c0*/  FMUL R76, R81, 1.4426950216293334961 ;  /* 0x3fb8aa3b514c7820 */ /* 0x000fe20000400000 */
[----:B------:R-:W-:-:S05]  /*84d0*/  FFMA R82, R82, UR66, -R141 ;  /* 0x0000004252527c23 */ /* 0x000fca000800088d */
[----:B------:R-:W4:Y:S01]  /*84e0*/  MUFU.EX2 R234, R79 ;  /* 0x0000004f00ea7308 */ /* 0x000f220000000800 */
[----:B------:R-:W-:Y:S01]  /*84f0*/  FADD R77, R63, R80 ;  /* 0x000000503f4d7221 */ /* 0x000fe20000000000 */
[----:B------:R-:W-:Y:S01]  /*8500*/  FMUL R82, R82, 1.4426950216293334961 ;  /* 0x3fb8aa3b52527820 */ /* 0x000fe20000400000 */
[----:B------:R-:W-:-:S05]  /*8510*/  FFMA R83, R83, UR66, -R141 ;  /* 0x0000004253537c23 */ /* 0x000fca000800088d */
[----:B------:R-:W3:Y:S01]  /*8520*/  MUFU.EX2 R71, R71 ;  /* 0x0000004700477308 */ /* 0x000ee20000000800 */
[----:B0-----:R-:W-:Y:S01]  /*8530*/  FADD R80, R66, R77 ;  /* 0x0000004d42507221 */ /* 0x001fe20000000000 */
[----:B------:R-:W-:Y:S01]  /*8540*/  FFMA R84, R84, UR66, -R141 ;  /* 0x0000004254547c23 */ /* 0x000fe2000800088d */
[----:B------:R-:W-:-:S05]  /*8550*/  FMUL R83, R83, 1.4426950216293334961 ;  /* 0x3fb8aa3b53537820 */ /* 0x000fca0000400000 */
[----:B------:R-:W0:Y:S01]  /*8560*/  MUFU.EX2 R76, R76 ;  /* 0x0000004c004c7308 */ /* 0x000e220000000800 */
[----:B-1----:R-:W-:Y:S01]  /*8570*/  FADD R77, R231, R80 ;  /* 0x00000050e74d7221 */ /* 0x002fe20000000000 */
[----:B------:R-:W-:Y:S01]  /*8580*/  FMUL R78, R84, 1.4426950216293334961 ;  /* 0x3fb8aa3b544e7820 */ /* 0x000fe20000400000 */
[----:B------:R-:W-:-:S05]  /*8590*/  FFMA R85, R85, UR66, -R141 ;  /* 0x0000004255557c23 */ /* 0x000fca000800088d */
[----:B------:R0:W1:Y:S01]  /*85a0*/  MUFU.EX2 R237, R82 ;  /* 0x0000005200ed7308 */ /* 0x0000620000000800 */
[----:B----4-:R-:W-:Y:S01]  /*85b0*/  FADD R80, R234, R77 ;  /* 0x0000004dea507221 */ /* 0x010fe20000000000 */
[----:B------:R-:W-:Y:S01]  /*85c0*/  FMUL R85, R85, 1.4426950216293334961 ;  /* 0x3fb8aa3b55557820 */ /* 0x000fe20000400000 */
[----:B------:R-:W-:-:S05]  /*85d0*/  FFMA R86, R86, UR66, -R141 ;  /* 0x0000004256567c23 */ /* 0x000fca000800088d */
[----:B------:R-:W4:Y:S01]  /*85e0*/  MUFU.EX2 R238, R83 ;  /* 0x0000005300ee7308 */ /* 0x000f220000000800 */
[----:B---3--:R-:W-:Y:S01]  /*85f0*/  FADD R79, R71, R80 ;  /* 0x00000050474f7221 */ /* 0x008fe20000000000 */
[----:B------:R-:W-:Y:S01]  /*8600*/  FMUL R86, R86, 1.4426950216293334961 ;  /* 0x3fb8aa3b56567820 */ /* 0x000fe20000400000 */
[----:B------:R-:W-:-:S05]  /*8610*/  FFMA R87, R87, UR66, -R141 ;  /* 0x0000004257577c23 */ /* 0x000fca000800088d */
[----:B------:R-:W3:Y:S01]  /*8620*/  MUFU.EX2 R78, R78 ;  /* 0x0000004e004e7308 */ /* 0x000ee20000000800 */
[----:B0-----:R-:W-:Y:S01]  /*8630*/  FADD R82, R76, R79 ;  /* 0x0000004f4c527221 */ /* 0x001fe20000000000 */
[----:B------:R-:W-:Y:S01]  /*8640*/  FFMA R88, R88, UR66, -R141 ;  /* 0x0000004258587c23 */ /* 0x000fe2000800088d */
[----:B------:R-:W-:-:S05]  /*8650*/  FMUL R87, R87, 1.4426950216293334961 ;  /* 0x3fb8aa3b57577820 */ /* 0x000fca0000400000 */
[----:B------:R0:W3:Y:S01]  /*8660*/  MUFU.EX2 R83, R85 ;  /* 0x0000005500537308 */ /* 0x0000e20000000800 */
[----:B-1----:R-:W-:Y:S01]  /*8670*/  FADD R79, R237, R82 ;  /* 0x00000052ed4f7221 */ /* 0x002fe20000000000 */
[----:B------:R-:W-:-:S06]  /*8680*/  FFMA R89, R89, UR66, -R141 ;  /* 0x0000004259597c23 */ /* 0x000fcc000800088d */
[----:B------:R-:W1:Y:S01]  /*8690*/  MUFU.EX2 R242, R86 ;  /* 0x0000005600f27308 */ /* 0x000e620000000800 */
[----:B0-----:R-:W-:Y:S01]  /*86a0*/  FMUL R85, R88, 1.4426950216293334961 ;  /* 0x3fb8aa3b58557820 */ /* 0x001fe20000400000 */
[----:B----4-:R-:W-:Y:S01]  /*86b0*/  FADD R79, R238, R79 ;  /* 0x0000004fee4f7221 */ /* 0x010fe20000000000 */
[----:B------:R-:W-:Y:S01]  /*86c0*/  FMUL R88, R89, 1.4426950216293334961 ;  /* 0x3fb8aa3b59587820 */ /* 0x000fe20000400000 */
[----:B------:R-:W-:-:S04]  /*86d0*/  FFMA R90, R90, UR66, -R141 ;  /* 0x000000425a5a7c23 */ /* 0x000fc8000800088d */
[----:B------:R-:W0:Y:S01]  /*86e0*/  MUFU.EX2 R243, R87 ;  /* 0x0000005700f37308 */ /* 0x000e220000000800 */
[----:B---3--:R-:W-:Y:S01]  /*86f0*/  FADD R82, R78, R79 ;  /* 0x0000004f4e527221 */ /* 0x008fe20000000000 */
[----:B------:R-:W-:Y:S01]  /*8700*/  FFMA R91, R91, UR66, -R141 ;  /* 0x000000425b5b7c23 */ /* 0x000fe2000800088d */
[----:B------:R-:W-:-:S05]  /*8710*/  FMUL R90, R90, 1.4426950216293334961 ;  /* 0x3fb8aa3b5a5a7820 */ /* 0x000fca0000400000 */
[----:B------:R-:W3:Y:S01]  /*8720*/  MUFU.EX2 R85, R85 ;  /* 0x0000005500557308 */ /* 0x000ee20000000800 */
[----:B------:R-:W-:Y:S01]  /*8730*/  FADD R79, R83, R82 ;  /* 0x00000052534f7221 */ /* 0x000fe20000000000 */
[----:B------:R-:W-:Y:S01]  /*8740*/  FMUL R91, R91, 1.4426950216293334961 ;  /* 0x3fb8aa3b5b5b7820 */ /* 0x000fe20000400000 */
[----:B------:R-:W-:-:S05]  /*8750*/  FFMA R92, R92, UR66, -R141 ;  /* 0x000000425c5c7c23 */ /* 0x000fca000800088d */
[----:B------:R-:W4:Y:S01]  /*8760*/  MUFU.EX2 R88, R88 ;  /* 0x0000005800587308 */ /* 0x000f220000000800 */
[----:B-1----:R-:W-:Y:S01]  /*8770*/  FADD R82, R242, R79 ;  /* 0x0000004ff2527221 */ /* 0x002fe20000000000 */
[----:B------:R-:W-:Y:S01]  /*8780*/  FMUL R69, R92, 1.4426950216293334961 ;  /* 0x3fb8aa3b5c457820 */ /* 0x000fe20000400000 */
[----:B------:R-:W-:-:S05]  /*8790*/  FFMA R93, R93, UR66, -R141 ;  /* 0x000000425d5d7c23 */ /* 0x000fca000800088d */
[----:B------:R-:W1:Y:S01]  /*87a0*/  MUFU.EX2 R32, R90 ;  /* 0x0000005a00207308 */ /* 0x000e620000000800 */
[----:B0-----:R-:W-:Y:S01]  /*87b0*/  FADD R82, R243, R82 ;  /* 0x00000052f3527221 */ /* 0x001fe20000000000 */
[----:B------:R-:W-:Y:S01]  /*87c0*/  FMUL R70, R93, 1.4426950216293334961 ;  /* 0x3fb8aa3b5d467820 */ /* 0x000fe20000400000 */
[----:B------:R-:W-:-:S05]  /*87d0*/  FFMA R94, R94, UR66, -R141 ;  /* 0x000000425e5e7c23 */ /* 0x000fca000800088d */
[----:B------:R-:W0:Y:S01]  /*87e0*/  MUFU.EX2 R91, R91 ;  /* 0x0000005b005b7308 */ /* 0x000e220000000800 */
        /* <DEDUP_REMOVED lines=85> */
[----:B------:R-:W-:Y:S01]  /*8d40*/  FFMA R116, R116, UR66, -R141 ;  /* 0x0000004274747c23 */ /* 0x000fe2000800088d */
[----:B------:R-:W-:Y:S01]  /*8d50*/  FMUL R103, R115, 1.4426950216293334961 ;  /* 0x3fb8aa3b73677820 */ /* 0x000fe20000400000 */
[----:B------:R-:W-:-:S04]  /*8d60*/  F2FP.SATFINITE.E4M3.F32.PACK_AB_MERGE_C R6, R6, R5, RZ ;  /* 0x000000050606723e */ /* 0x000fc800048070ff */
[----:B------:R-:W4:Y:S01]  /*8d70*/  MUFU.EX2 R84, R84 ;  /* 0x0000005400547308 */ /* 0x000f220000000800 */
[----:B------:R-:W-:Y:S01]  /*8d80*/  F2FP.SATFINITE.E4M3.F32.PACK_AB_MERGE_C R5, R11, R10, RZ ;  /* 0x0000000a0b05723e */ /* 0x000fe200048070ff */
[----:B-1----:R-:W-:Y:S01]  /*8d90*/  FADD R10, R94, R89 ;  /* 0x000000595e0a7221 */ /* 0x002fe20000000000 */
[----:B------:R-:W-:Y:S01]  /*8da0*/  FFMA R117, R117, UR66, -R141 ;  /* 0x0000004275757c23 */ /* 0x000fe2000800088d */
[----:B------:R-:W-:-:S04]  /*8db0*/  FMUL R86, R116, 1.4426950216293334961 ;  /* 0x3fb8aa3b74567820 */ /* 0x000fc80000400000 */
[----:B------:R-:W1:Y:S01]  /*8dc0*/  MUFU.EX2 R96, R96 ;  /* 0x0000006000607308 */ /* 0x000e620000000800 */
[----:B0-----:R-:W-:Y:S01]  /*8dd0*/  FADD R90, R101, R10 ;  /* 0x0000000a655a7221 */ /* 0x001fe20000000000 */
[----:B------:R-:W-:Y:S01]  /*8de0*/  FFMA R118, R118, UR66, -R141 ;  /* 0x0000004276767c23 */ /* 0x000fe2000800088d */
[----:B------:R-:W-:Y:S01]  /*8df0*/  FMUL R87, R117, 1.4426950216293334961 ;  /* 0x3fb8aa3b75577820 */ /* 0x000fe20000400000 */
[----:B------:R-:W-:-:S04]  /*8e00*/  F2FP.SATFINITE.E4M3.F32.PACK_AB_MERGE_C R22, R22, R23, RZ ;  /* 0x000000171616723e */ /* 0x000fc800048070ff */
[----:B------:R-:W0:Y:S01]  /*8e10*/  MUFU.EX2 R103, R103 ;  /* 0x0000006700677308 */ /* 0x000e220000000800 */
[----:B---3--:R-:W-:Y:S01]  /*8e20*/  FADD R23, R81, R90 ;  /* 0x0000005a51177221 */ /* 0x008fe20000000000 */
[----:B------:R-:W-:Y:S01]  /*8e30*/  FMUL R98, R118, 1.4426950216293334961 ;  /* 0x3fb8aa3b76627820 */ /* 0x000fe20000400000 */
[----:B------:R-:W-:-:S05]  /*8e40*/  FFMA R119, R119, UR66, -R141 ;  /* 0x0000004277777c23 */ /* 0x000fca000800088d */
[----:B------:R-:W3:Y:S01]  /*8e50*/  MUFU.EX2 R86, R86 ;  /* 0x0000005600567308 */ /* 0x000ee20000000800 */
[----:B----4-:R-:W-:Y:S01]  /*8e60*/  FADD R23, R84, R23 ;  /* 0x0000001754177221 */ /* 0x010fe20000000000 */
[----:B------:R-:W-:Y:S01]  /*8e70*/  FFMA R120, R120, UR66, -R141 ;  /* 0x0000004278787c23 */ /* 0x000fe2000800088d */
[----:B------:R-:W-:-:S05]  /*8e80*/  FMUL R119, R119, 1.4426950216293334961 ;  /* 0x3fb8aa3b77777820 */ /* 0x000fca0000400000 */
[----:B------:R-:W4:Y:S01]  /*8e90*/  MUFU.EX2 R87, R87 ;  /* 0x0000005700577308 */ /* 0x000f220000000800 */
[----:B-1----:R-:W-:Y:S01]  /*8ea0*/  FADD R100, R96, R23 ;  /* 0x0000001760647221 */ /* 0x002fe20000000000 */
[----:B------:R-:W-:Y:S01]  /*8eb0*/  FMUL R89, R120, 1.4426950216293334961 ;  /* 0x3fb8aa3b78597820 */ /* 0x000fe20000400000 */
[----:B------:R-:W-:-:S05]  /*8ec0*/  F2FP.SATFINITE.E4M3.F32.PACK_AB_MERGE_C R18, R19, R18, RZ ;  /* 0x000000121312723e */ /* 0x000fca00048070ff */
[----:B------:R-:W1:Y:S01]  /*8ed0*/  MUFU.EX2 R98, R98 ;  /* 0x0000006200627308 */ /* 0x000e620000000800 */
[----:B------:R-:W-:Y:S01]  /*8ee0*/  F2FP.SATFINITE.E4M3.F32.PACK_AB_MERGE_C R222, R222, R47, RZ ;  /* 0x0000002fdede723e */ /* 0x000fe200048070ff */
[----:B0-----:R-:W-:Y:S01]  /*8ef0*/  FADD R47, R103, R100 ;  /* 0x00000064672f7221 */ /* 0x001fe20000000000 */
[----:B------:R-:W-:-:S05]  /*8f00*/  F2FP.SATFINITE.E4M3.F32.PACK_AB_MERGE_C R23, R61, R60, RZ ;  /* 0x0000003c3d17723e */ /* 0x000fca00048070ff */
[----:B------:R-:W0:Y:S01]  /*8f10*/  MUFU.EX2 R19, R119 ;  /* 0x0000007700137308 */ /* 0x000e220000000800 */
[----:B------:R-:W-:Y:S01]  /*8f20*/  F2FP.SATFINITE.E4M3.F32.PACK_AB_MERGE_C R58, R59, R58, RZ ;  /* 0x0000003a3b3a723e */ /* 0x000fe200048070ff */
[----:B---3--:R-:W-:Y:S01]  /*8f30*/  FADD R60, R86, R47 ;  /* 0x0000002f563c7221 */ /* 0x008fe20000000000 */
[----:B------:R-:W-:Y:S01]  /*8f40*/  F2FP.SATFINITE.E4M3.F32.PACK_AB_MERGE_C R59, R65, R64, RZ ;  /* 0x00000040413b723e */ /* 0x000fe200048070ff */
[----:B------:R-:W-:Y:S01]  /*8f50*/  FFMA R121, R121, UR66, -R141 ;  /* 0x0000004279797c23 */ /* 0x000fe2000800088d */
[----:B------:R-:W-:-:S03]  /*8f60*/  SHF.R.S32.HI R64, RZ, 0x7, R2 ;  /* 0x00000007ff407819 */ /* 0x000fc60000011402 */
[----:B------:R-:W3:Y:S01]  /*8f70*/  MUFU.EX2 R89, R89 ;  /* 0x0000005900597308 */ /* 0x000ee20000000800 */
[----:B----4-:R-:W-:Y:S01]  /*8f80*/  FADD R47, R87, R60 ;  /* 0x0000003c572f7221 */ /* 0x010fe20000000000 */
[----:B------:R-:W-:Y:S01]  /*8f90*/  F2FP.SATFINITE.E4M3.F32.PACK_AB_MERGE_C R93, R93, R28, RZ ;  /* 0x0000001c5d5d723e */ /* 0x000fe200048070ff */
[----:B------:R-:W-:Y:S01]  /*8fa0*/  FFMA R122, R122, UR66, -R141 ;  /* 0x000000427a7a7c23 */ /* 0x000fe2000800088d */
[----:B------:R-:W-:Y:S01]  /*8fb0*/  FMUL R90, R121, 1.4426950216293334961 ;  /* 0x3fb8aa3b795a7820 */ /* 0x000fe20000400000 */
[----:B------:R-:W-:Y:S01]  /*8fc0*/  SGXT R28, R64, 0x1 ;  /* 0x00000001401c781a */ /* 0x000fe20000000200 */
[----:B-1----:R-:W-:Y:S01]  /*8fd0*/  FADD R60, R98, R47 ;  /* 0x0000002f623c7221 */ /* 0x002fe20000000000 */
[--C-:B------:R-:W-:Y:S01]  /*8fe0*/  FFMA R123, R123, UR66, -R141.reuse ;  /* 0x000000427b7b7c23 */ /* 0x100fe2000800088d */
[----:B------:R-:W-:Y:S01]  /*8ff0*/  FMUL R122, R122, 1.4426950216293334961 ;  /* 0x3fb8aa3b7a7a7820 */ /* 0x000fe20000400000 */
[----:B------:R-:W-:Y:S01]  /*9000*/  LOP3.LUT R65, R28, 0x90, RZ, 0xc0, !PT ;  /* 0x000000901c417812 */ /* 0x000fe200078ec0ff */
[----:B------:R-:W1:Y:S01]  /*9010*/  MUFU.EX2 R90, R90 ;  /* 0x0000005a005a7308 */ /* 0x000e620000000800 */
[----:B0-----:R-:W-:Y:S01]  /*9020*/  FADD R60, R19, R60 ;  /* 0x0000003c133c7221 */ /* 0x001fe20000000000 */
[--C-:B------:R-:W-:Y:S01]  /*9030*/  FFMA R124, R124, UR66, -R141.reuse ;  /* 0x000000427c7c7c23 */ /* 0x100fe2000800088d */
[----:B------:R-:W-:Y:S01]  /*9040*/  FMUL R123, R123, 1.4426950216293334961 ;  /* 0x3fb8aa3b7b7b7820 */ /* 0x000fe20000400000 */
[----:B------:R-:W-:Y:S01]  /*9050*/  LOP3.LUT R65, R65, 0x7f, R2, 0x78, !PT ;  /* 0x0000007f41417812 */ /* 0x000fe200078e7802 */
[--C-:B------:R-:W-:Y:S01]  /*9060*/  FFMA R126, R126, UR66, -R141.reuse ;  /* 0x000000427e7e7c23 */ /* 0x100fe2000800088d */
[--C-:B------:R-:W-:Y:S01]  /*9070*/  FFMA R127, R127, UR66, -R141.reuse ;  /* 0x000000427f7f7c23 */ /* 0x100fe2000800088d */
[----:B---3--:R-:W-:Y:S01]  /*9080*/  FADD R61, R89, R60 ;  /* 0x0000003c593d7221 */ /* 0x008fe20000000000 */
[----:B------:R-:W0:Y:S01]  /*9090*/  MUFU.EX2 R122, R122 ;  /* 0x0000007a007a7308 */ /* 0x000e220000000800 */
[----:B------:R-:W-:Y:S01]  /*90a0*/  F2FP.SATFINITE.E4M3.F32.PACK_AB_MERGE_C R67, R68, R67, RZ ;  /* 0x000000434443723e */ /* 0x000fe200048070ff */
[--C-:B------:R-:W-:Y:S01]  /*90b0*/  FFMA R125, R125, UR66, -R141.reuse ;  /* 0x000000427d7d7c23 */ /* 0x100fe2000800088d */
[----:B------:R-:W-:Y:S01]  /*90c0*/  F2FP.SATFINITE.E4M3.F32.PACK_AB_MERGE_C R60, R19, R98, RZ ;  /* 0x00000062133c723e */ /* 0x000fe200048070ff */
[----:B------:R-:W-:Y:S01]  /*90d0*/  FMUL R68, R124, 1.4426950216293334961 ;  /* 0x3fb8aa3b7c447820 */ /* 0x000fe20000400000 */
[----:B------:R-:W-:Y:S01]  /*90e0*/  LOP3.LUT R28, R65, 0x20, RZ, 0x3c, !PT ;  /* 0x00000020411c7812 */ /* 0x000fe200078e3cff */
[----:B------:R-:W-:Y:S01]  /*90f0*/  FMUL R98, R127, 1.4426950216293334961 ;  /* 0x3fb8aa3b7f627820 */ /* 0x000fe20000400000 */
[----:B------:R-:W-:Y:S01]  /*9100*/  LOP3.LUT R19, R65, 0x40, RZ, 0x3c, !PT ;  /* 0x0000004041137812 */ /* 0x000fe200078e3cff */
[----:B------:R-:W-:Y:S01]  /*9110*/  FMUL R65, R126, 1.4426950216293334961 ;  /* 0x3fb8aa3b7e417820 */ /* 0x000fe20000400000 */
[----:B------:R-:W-:Y:S01]  /*9120*/  F2FP.SATFINITE.E4M3.F32.PACK_AB_MERGE_C R15, R210, R15, RZ ;  /* 0x0000000fd20f723e */ /* 0x000fe200048070ff */
[--C-:B------:R-:W-:Y:S01]  /*9130*/  FFMA R130, R130, UR66, -R141.reuse ;  /* 0x0000004282827c23 */ /* 0x100fe2000800088d */
[----:B------:R-:W-:Y:S01]  /*9140*/  FFMA R131, R131, UR66, -R141 ;  /* 0x0000004283837c23 */ /* 0x000fe2000800088d */
[----:B------:R-:W-:Y:S01]  /*9150*/  F2FP.SATFINITE.E4M3.F32.PACK_AB_MERGE_C R213, R214, R213, RZ ;  /* 0x000000d5d6d5723e */ /* 0x000fe200048070ff */
[----:B------:R-:W3:Y:S01]  /*9160*/  MUFU.EX2 R123, R123 ;  /* 0x0000007b007b7308 */ /* 0x000ee20000000800 */
[----:B------:R-:W-:-:S02]  /*9170*/  F2FP.SATFINITE.E4M3.F32.PACK_AB_MERGE_C R10, R216, R215, RZ ;  /* 0x000000d7d80a723e */ /* 0x000fc400048070ff */
[----:B------:R-:W-:Y:S02]  /*9180*/  F2FP.SATFINITE.E4M3.F32.PACK_AB_MERGE_C R11, R218, R217, RZ ;  /* 0x000000d9da0b723e */ /* 0x000fe400048070ff */
[----:B------:R-:W-:Y:S02]  /*9190*/  F2FP.SATFINITE.E4M3.F32.PACK_AB_MERGE_C R40, R40, R219, RZ ;  /* 0x000000db2828723e */ /* 0x000fe400048070ff */
[----:B------:R-:W-:Y:S02]  /*91a0*/  F2FP.SATFINITE.E4M3.F32.PACK_AB_MERGE_C R220, R221, R220, RZ ;  /* 0x000000dcdddc723e */ /* 0x000fe400048070ff */
[----:B------:R-:W-:Y:S02]  /*91b0*/  F2FP.SATFINITE.E4M3.F32.PACK_AB_MERGE_C R223, R224, R223, RZ ;  /* 0x000000dfe0df723e */ /* 0x000fe400048070ff */
[----:B------:R-:W-:Y:S01]  /*91c0*/  F2FP.SATFINITE.E4M3.F32.PACK_AB_MERGE_C R32, R91, R32, RZ ;  /* 0x000000205b20723e */ /* 0x000fe200048070ff */
[----:B------:R-:W-:Y:S01]  /*91d0*/  FMUL R91, R125, 1.4426950216293334961 ;  /* 0x3fb8aa3b7d5b7820 */ /* 0x000fe20000400000 */
[----:B------:R-:W-:-:S02]  /*91e0*/  F2FP.SATFINITE.E4M3.F32.PACK_AB_MERGE_C R56, R56, R225, RZ ;  /* 0x000000e13838723e */ /* 0x000fc400048070ff */
[----:B------:R-:W-:Y:S02]  /*91f0*/  F2FP.SATFINITE.E4M3.F32.PACK_AB_MERGE_C R5, R7, R8, R5 ;  /* 0x000000080705723e */ /* 0x000fe40004807005 */
[----:B------:R-:W-:Y:S01]  /*9200*/  F2FP.SATFINITE.E4M3.F32.PACK_AB_MERGE_C R4, R211, R4, R6 ;  /* 0x00000004d304723e */ /* 0x000fe20004807006 */
[----:B------:R-:W-:Y:S01]  /*9210*/  FFMA R128, R128, UR66, -R141 ;  /* 0x0000004280807c23 */ /* 0x000fe2000800088d */
[----:B------:R-:W-:Y:S01]  /*9220*/  F2FP.SATFINITE.E4M3.F32.PACK_AB_MERGE_C R227, R228, R227, RZ ;  /* 0x000000e3e4e3723e */ /* 0x000fe200048070ff */
[----:B--2---:R-:W-:Y:S01]  /*9230*/  STS.U8 [R3+UR15+0xc000], R212 ;  /* 0x00c000d403007988 */ /* 0x004fe2000800000f */
[----:B------:R-:W-:Y:S01]  /*9240*/  F2FP.SATFINITE.E4M3.F32.PACK_AB_MERGE_C R231, R234, R231, RZ ;  /* 0x000000e7eae7723e */ /* 0x000fe200048070ff */
[----:B------:R-:W-:Y:S01]  /*9250*/  MUFU.EX2 R68, R68 ;  /* 0x0000004400447308 */ /* 0x000fe20000000800 */
[----:B------:R-:W-:Y:S01]  /*9260*/  F2FP.SATFINITE.E4M3.F32.PACK_AB_MERGE_C R237, R238, R237, RZ ;  /* 0x000000edeeed723e */ /* 0x000fe200048070ff */
[----:B------:R-:W-:Y:S01]  /*9270*/  STS.U8 [R3+UR15+0xc400], R226 ;  /* 0x00c400e203007988 */ /* 0x000fe2000800000f */
[----:B------:R-:W-:Y:S01]  /*9280*/  F2FP.SATFINITE.E4M3.F32.PACK_AB_MERGE_C R6, R12, R9, R15 ;  /* 0x000000090c06723e */ /* 0x000fe2000480700f */
[----:B------:R-:W-:Y:S01]  /*9290*/  FMUL R130, R130, 1.4426950216293334961 ;  /* 0x3fb8aa3b82827820 */ /* 0x000fe20000400000 */
[----:B------:R-:W-:Y:S01]  /*92a0*/  F2FP.SATFINITE.E4M3.F32.PACK_AB_MERGE_C R7, R14, R13, R18 ;  /* 0x0000000d0e07723e */ /* 0x000fe20004807012 */
[----:B-----5:R-:W-:Y:S01]  /*92b0*/  STS.U8 [R3+UR15+0xc800], R230 ;  /* 0x00c800e603007988 */ /* 0x020fe2000800000f */
[----:B------:R-:W-:Y:S01]  /*92c0*/  F2FP.SATFINITE.E4M3.F32.PACK_AB_MERGE_C R242, R243, R242, RZ ;  /* 0x000000f2f3f2723e */ /* 0x000fe200048070ff */
[----:B------:R-:W-:Y:S01]  /*92d0*/  FMUL R131, R131, 1.4426950216293334961 ;  /* 0x3fb8aa3b83837820 */ /* 0x000fe20000400000 */
[----:B------:R-:W-:Y:S01]  /*92e0*/  F2FP.SATFINITE.E4M3.F32.PACK_AB_MERGE_C R47, R95, R30, RZ ;  /* 0x0000001e5f2f723e */ /* 0x000fe200048070ff */
[----:B------:R-:W-:Y:S01]  /*92f0*/  STS.U8 [R3+UR15+0xcc00], R232 ;  /* 0x00cc00e803007988 */ /* 0x000fe2000800000f */
[----:B------:R-:W-:Y:S01]  /*9300*/  F2FP.SATFINITE.E4M3.F32.PACK_AB_MERGE_C R9, R20, R21, R213 ;  /* 0x000000151409723e */ /* 0x000fe200048070d5 */
[----:B------:R-:W-:Y:S01]  /*9310*/  MUFU.EX2 R65, R65 ;  /* 0x0000004100417308 */ /* 0x000fe20000000800 */
[----:B------:R-:W-:Y:S01]  /*9320*/  F2FP.SATFINITE.E4M3.F32.PACK_AB_MERGE_C R8, R17, R16, R22 ;  /* 0x000000101108723e */ /* 0x000fe20004807016 */
[----:B------:R-:W-:Y:S01]  /*9330*/  STS.U8 [R28+UR15+0xc100], R229 ;  /* 0x00c100e51c007988 */ /* 0x000fe2000800000f */
[----:B------:R-:W-:-:S02]  /*9340*/  F2FP.SATFINITE.E4M3.F32.PACK_AB_MERGE_C R10, R24, R25, R10 ;  /* 0x00000019180a723e */ /* 0x000fc4000480700a */
[----:B------:R-:W-:Y:S01]  /*9350*/  F2FP.SATFINITE.E4M3.F32.PACK_AB_MERGE_C R11, R27, R26, R11 ;  /* 0x0000001a1b0b723e */ /* 0x000fe2000480700b */
[----:B------:R-:W-:Y:S01]  /*9360*/  STS.U8 [R28+UR15+0xc500], R233 ;  /* 0x00c500e91c007988 */ /* 0x000fe2000800000f */
[----:B------:R-:W-:Y:S01]  /*9370*/  F2FP.SATFINITE.E4M3.F32.PACK_AB_MERGE_C R41, R41, R38, R220 ;  /* 0x000000262929723e */ /* 0x000fe200048070dc */
[----:B------:R-:W2:Y:S01]  /*9380*/  MUFU.EX2 R98, R98 ;  /* 0x0000006200627308 */ /* 0x000ea20000000800 */
[----:B------:R-:W-:Y:S01]  /*9390*/  F2FP.SATFINITE.E4M3.F32.PACK_AB_MERGE_C R40, R36, R37, R40 ;  /* 0x000000252428723e */ /* 0x000fe20004807028 */
[----:B------:R-:W-:Y:S01]  /*93a0*/  STS.U8 [R28+UR15+0xc900], R235 ;  /* 0x00c900eb1c007988 */ /* 0x000fe2000800000f */
[----:B------:R-:W-:Y:S01]  /*93b0*/  F2FP.SATFINITE.E4M3.F32.PACK_AB_MERGE_C R42, R39, R42, R222 ;  /* 0x0000002a272a723e */ /* 0x000fe200048070de */
[----:B------:R-:W-:Y:S01]  /*93c0*/  FFMA R129, R129, UR66, -R141 ;  /* 0x0000004281817c23 */ /* 0x000fe2000800088d */
[----:B------:R-:W-:Y:S01]  /*93d0*/  F2FP.SATFINITE.E4M3.F32.PACK_AB_MERGE_C R43, R46, R43, R223 ;  /* 0x0000002b2e2b723e */ /* 0x000fe200048070df */
[----:B------:R-:W-:Y:S01]  /*93e0*/  STS.U8 [R28+UR15+0xcd00], R236 ;  /* 0x00cd00ec1c007988 */ /* 0x000fe2000800000f */
[----:B------:R-:W-:-:S02]  /*93f0*/  F2FP.SATFINITE.E4M3.F32.PACK_AB_MERGE_C R49, R48, R49, R58 ;  /* 0x000000313031723e */ /* 0x000fc4000480703a */
[----:B------:R-:W-:Y:S01]  /*9400*/  F2FP.SATFINITE.E4M3.F32.PACK_AB_MERGE_C R50, R51, R50, R23 ;  /* 0x000000323332723e */ /* 0x000fe20004807017 */
[----:B------:R-:W-:Y:S01]  /*9410*/  STS.U8 [R19+UR15+0xc200], R239 ;  /* 0x00c200ef13007988 */ /* 0x000fe2000800000f */
[----:B------:R-:W-:Y:S02]  /*9420*/  F2FP.SATFINITE.E4M3.F32.PACK_AB_MERGE_C R48, R45, R44, R56 ;  /* 0x0000002c2d30723e */ /* 0x000fe40004807038 */
[----:B------:R-:W-:Y:S01]  /*9430*/  F2FP.SATFINITE.E4M3.F32.PACK_AB_MERGE_C R51, R53, R52, R59 ;  /* 0x000000343533723e */ /* 0x000fe2000480703b */
[----:B------:R-:W-:Y:S01]  /*9440*/  STS.U8 [R19+UR15+0xc600], R240 ;  /* 0x00c600f013007988 */ /* 0x000fe2000800000f */
[----:B------:R-:W-:Y:S01]  /*9450*/  F2FP.SATFINITE.E4M3.F32.PACK_AB_MERGE_C R57, R62, R57, R227 ;  /* 0x000000393e39723e */ /* 0x000fe200048070e3 */
[----:B------:R-:W4:Y:S01]  /*9460*/  MUFU.EX2 R91, R91 ;  /* 0x0000005b005b7308 */ /* 0x000f220000000800 */
[----:B------:R-:W-:Y:S01]  /*9470*/  F2FP.SATFINITE.E4M3.F32.PACK_AB_MERGE_C R56, R55, R54, R67 ;  /* 0x000000363738723e */ /* 0x000fe20004807043 */
[----:B------:R-:W-:Y:S01]  /*9480*/  STS.U8 [R19+UR15+0xca00], R241 ;  /* 0x00ca00f113007988 */ /* 0x000fe2000800000f */
[----:B------:R-:W-:Y:S01]  /*9490*/  F2FP.SATFINITE.E4M3.F32.PACK_AB_MERGE_C R58, R66, R63, R231 ;  /* 0x0000003f423a723e */ /* 0x000fe200048070e7 */
[----:B------:R-:W-:Y:S01]  /*94a0*/  FMUL R128, R128, 1.4426950216293334961 ;  /* 0x3fb8aa3b80807820 */ /* 0x000fe20000400000 */
[----:B------:R-:W-:Y:S01]  /*94b0*/  F2FP.SATFINITE.E4M3.F32.PACK_AB_MERGE_C R59, R76, R71, R237 ;  /* 0x000000474c3b723e */ /* 0x000fe200048070ed */
[----:B------:R-:W-:Y:S01]  /*94c0*/  STS.U8 [R19+UR15+0xce00], R244 ;  /* 0x00ce00f413007988 */ /* 0x000fe2000800000f */
[----:B------:R-:W-:Y:S01]  /*94d0*/  F2FP.SATFINITE.E4M3.F32.PACK_AB_MERGE_C R45, R88, R85, R32 ;  /* 0x00000055582d723e */ /* 0x000fe20004807020 */
[----:B-1----:R-:W-:Y:S01]  /*94e0*/  FADD R61, R90, R61 ;  /* 0x0000003d5a3d7221 */ /* 0x002fe20000000000 */
[----:B------:R-:W-:Y:S01]  /*94f0*/  F2FP.SATFINITE.E4M3.F32.PACK_AB_MERGE_C R44, R83, R78, R242 ;  /* 0x0000004e532c723e */ /* 0x000fe200048070f2 */
[----:B------:R-:W-:Y:S01]  /*9500*/  STS.U8 [R140+UR15+0xc300], R33 ;  /* 0x00c300218c007988 */ /* 0x000fe2000800000f */
[----:B------:R-:W-:Y:S01]  /*9510*/  F2FP.SATFINITE.E4M3.F32.PACK_AB_MERGE_C R46, R70, R69, R93 ;  /* 0x00000045462e723e */ /* 0x000fe2000480705d */
[----:B------:R-:W-:Y:S01]  /*9520*/  FADD R36, -R141, R188 ;  /* 0x000000bc8d247221 */ /* 0x000fe20000000100 */
[----:B------:R-:W-:Y:S01]  /*9530*/  F2FP.SATFINITE.E4M3.F32.PACK_AB_MERGE_C R47, R73, R72, R47 ;  /* 0x00000048492f723e */ /* 0x000fe2000480702f */
[----:B------:R-:W-:Y:S01]  /*9540*/  STS.U8 [R140+UR15+0xc700], R29 ;  /* 0x00c7001d8c007988 */ /* 0x000fe2000800000f */
[----:B------:R-:W-:-:S03]  /*9550*/  F2FP.SATFINITE.E4M3.F32.PACK_AB_MERGE_C R97, R97, R34, RZ ;  /* 0x000000226161723e */ /* 0x000fc600048070ff */
[----:B------:R-:W-:Y:S01]  /*9560*/  STS.U8 [R140+UR15+0xcb00], R31 ;  /* 0x00cb001f8c007988 */ /* 0x000fe2000800000f */
[----:B------:R-:W-:Y:S03]  /*9570*/  MUFU.EX2 R130, R130 ;  /* 0x0000008200827308 */ /* 0x000fe60000000800 */
[----:B------:R-:W-:Y:S01]  /*9580*/  STS.U8 [R140+UR15+0xcf00], R35 ;  /* 0x00cf00238c007988 */ /* 0x000fe2000800000f */
[----:B------:R-:W-:-:S03]  /*9590*/  FMUL R129, R129, 1.4426950216293334961 ;  /* 0x3fb8aa3b81817820 */ /* 0x000fc60000400000 */
[----:B------:R-:W-:Y:S01]  /*95a0*/  STS.128 [R132+UR15], R4 ;  /* 0x0000000484007988 */ /* 0x000fe20008000c0f */
[----:B------:R-:W1:Y:S03]  /*95b0*/  MUFU.EX2 R131, R131 ;  /* 0x0000008300837308 */ /* 0x000e660000000800 */
[----:B------:R5:W-:Y:S01]  /*95c0*/  STS.128 [R139+UR15], R8 ;  /* 0x000000088b007988 */ /* 0x000be20008000c0f */
[----:B0-----:R-:W-:-:S03]  /*95d0*/  FADD R61, R122, R61 ;  /* 0x0000003d7a3d7221 */ /* 0x001fc60000000000 */
[----:B------:R2:W-:Y:S01]  /*95e0*/  STS.128 [R138+UR15], R40 ;  /* 0x000000288a007988 */ /* 0x0005e20008000c0f */
[----:B------:R-:W-:-:S03]  /*95f0*/  FMUL R52, R36, 1.4426950216293334961 ;  /* 0x3fb8aa3b24347820 */ /* 0x000fc60000400000 */
[----:B------:R-:W-:Y:S01]  /*9600*/  STS.128 [R137+UR15], R48 ;  /* 0x0000003089007988 */ /* 0x000fe20008000c0f */
[----:B------:R-:W-:Y:S03]  /*9610*/  MUFU.EX2 R128, R128 ;  /* 0x0000008000807308 */ /* 0x000fe60000000800 */
[----:B------:R-:W-:Y:S01]  /*9620*/  STS.128 [R136+UR15], R56 ;  /* 0x0000003888007988 */ /* 0x000fe20008000c0f */
[----:B-----5:R-:W0:Y:S03]  /*9630*/  LDTM.x32 R4, tmem[UR17] ;  /* 0x00000011000479ee */ /* 0x020e2600082c0000 */
[----:B------:R5:W-:Y:S01]  /*9640*/  STS.128 [R135+UR15], R44 ;  /* 0x0000002c87007988 */ /* 0x000be20008000c0f */
[----:B---3--:R-:W-:Y:S01]  /*9650*/  FADD R61, R123, R61 ;  /* 0x0000003d7b3d7221 */ /* 0x008fe20000000000 */
[----:B------:R-:W-:Y:S01]  /*9660*/  MUFU.EX2 R53, R52 ;  /* 0x0000003400357308 */ /* 0x000fe20000000800 */
[----:B--2---:R-:W-:-:S02]  /*9670*/  F2FP.SATFINITE.E4M3.F32.PACK_AB_MERGE_C R43, R98, R65, RZ ;  /* 0x00000041622b723e */ /* 0x004fc400048070ff */
[----:B------:R-:W-:-:S05]  /*9680*/  FADD R42, R68, R61 ;  /* 0x0000003d442a7221 */ /* 0x000fca0000000000 */
[----:B-----5:R-:W2:Y:S01]  /*9690*/  MUFU.EX2 R46, R129 ;  /* 0x00000081002e7308 */ /* 0x020ea20000000800 */
[----:B----4-:R-:W-:Y:S01]  /*96a0*/  FADD R44, R91, R42 ;  /* 0x0000002a5b2c7221 */ /* 0x010fe20000000000 */
[----:B------:R-:W-:Y:S02]  /*96b0*/  F2FP.SATFINITE.E4M3.F32.PACK_AB_MERGE_C R92, R99, R92, RZ ;  /* 0x0000005c635c723e */ /* 0x000fe400048070ff */
[----:B------:R-:W-:Y:S02]  /*96c0*/  F2FP.SATFINITE.E4M3.F32.PACK_AB_MERGE_C R94, R101, R94, RZ ;  /* 0x0000005e655e723e */ /* 0x000fe400048070ff */
[----:B------:R-:W-:Y:S02]  /*96d0*/  F2FP.SATFINITE.E4M3.F32.PACK_AB_MERGE_C R96, R103, R96, RZ ;  /* 0x000000606760723e */ /* 0x000fe400048070ff */
[----:B------:R-:W-:Y:S02]  /*96e0*/  F2FP.SATFINITE.E4M3.F32.PACK_AB_MERGE_C R42, R91, R68, R43 ;  /* 0x000000445b2a723e */ /* 0x000fe4000480702b */
[----:B------:R-:W-:-:S02]  /*96f0*/  F2FP.SATFINITE.E4M3.F32.PACK_AB_MERGE_C R64, R123, R122, RZ ;  /* 0x0000007a7b40723e */ /* 0x000fc400048070ff */
[----:B-1----:R-:W-:Y:S02]  /*9700*/  F2FP.SATFINITE.E4M3.F32.PACK_AB_MERGE_C R43, R131, R130, RZ ;  /* 0x00000082832b723e */ /* 0x002fe400048070ff */
[----:B------:R-:W-:Y:S02]  /*9710*/  F2FP.SATFINITE.E4M3.F32.PACK_AB_MERGE_C R37, R80, R77, R92 ;  /* 0x0000004d5025723e */ /* 0x000fe4000480705c */
[----:B------:R-:W-:Y:S02]  /*9720*/  F2FP.SATFINITE.E4M3.F32.PACK_AB_MERGE_C R36, R75, R74, R97 ;  /* 0x0000004a4b24723e */ /* 0x000fe40004807061 */
[----:B------:R-:W-:Y:S02]  /*9730*/  F2FP.SATFINITE.E4M3.F32.PACK_AB_MERGE_C R38, R82, R79, R94 ;  /* 0x0000004f5226723e */ /* 0x000fe4000480705e */
[----:B------:R-:W-:Y:S02]  /*9740*/  F2FP.SATFINITE.E4M3.F32.PACK_AB_MERGE_C R39, R84, R81, R96 ;  /* 0x000000515427723e */ /* 0x000fe40004807060 */
[----:B------:R-:W-:-:S02]  /*9750*/  F2FP.SATFINITE.E4M3.F32.PACK_AB_MERGE_C R41, R90, R89, R64 ;  /* 0x000000595a29723e */ /* 0x000fc40004807040 */
[----:B------:R-:W-:Y:S02]  /*9760*/  F2FP.SATFINITE.E4M3.F32.PACK_AB_MERGE_C R40, R87, R86, R60 ;  /* 0x000000565728723e */ /* 0x000fe4000480703c */
[----:B--2---:R-:W-:Y:S01]  /*9770*/  F2FP.SATFINITE.E4M3.F32.PACK_AB_MERGE_C R43, R46, R128, R43 ;  /* 0x000000802e2b723e */ /* 0x004fe2000480702b */
        /* <DEDUP_REMOVED lines=31> */
[----:B------:R-:W-:Y:S01]  /*9970*/  FMUL R35, R53, R35 ;  /* 0x0000002335237220 */ /* 0x000fe20000400000 */
[----:B------:R0:W-:Y:S04]  /*9980*/  STS.128 [R134+UR15], R36 ;  /* 0x0000002486007988 */ /* 0x0001e80008000c0f */
[----:B------:R0:W-:Y:S01]  /*9990*/  STS.128 [R133+UR15], R40 ;  /* 0x0000002885007988 */ /* 0x0001e20008000c0f */
[----:B------:R-:W-:Y:S01]  /*99a0*/  NOP ;  /* 0x0000000000007918 */ /* 0x000fe20000000000 */
[----:B------:R1:W-:Y:S01]  /*99b0*/  STTM.x32 tmem[UR17], R4 ;  /* 0x00000004000079ed */ /* 0x0003e200082c0011 */
[----:B------:R-:W2:Y:S02]  /*99c0*/  FENCE.VIEW.ASYNC.T ;  /* 0x00000000000073c6 */ /* 0x000ea40000000200 */
[----:B--2---:R-:W-:Y:S06]  /*99d0*/  BAR.SYNC.DEFER_BLOCKING 0x0 ;  /* 0x0000000000007b1d */ /* 0x004fec0000010000 */
[----:B------:R2:W-:Y:S06]  /*99e0*/  MEMBAR.ALL.CTA ;  /* 0x0000000000007992 */ /* 0x0005ec0000008000 */
[----:B--2---:R-:W2:Y:S01]  /*99f0*/  FENCE.VIEW.ASYNC.S ;  /* 0x00000000000073c6 */ /* 0x004ea20000000000 */
[----:B------:R-:W-:-:S04]  /*9a00*/  FADD R65, R65, R44 ;  /* 0x0000002c41417221 */ /* 0x000fc80000000000 */
[----:B------:R-:W-:-:S04]  /*9a10*/  FADD R65, R98, R65 ;  /* 0x0000004162417221 */ /* 0x000fc80000000000 */
[----:B------:R-:W-:-:S04]  /*9a20*/  FADD R65, R128, R65 ;  /* 0x0000004180417221 */ /* 0x000fc80000000000 */
[----:B------:R-:W-:Y:S01]  /*9a30*/  FADD R65, R46, R65 ;  /* 0x000000412e417221 */ /* 0x000fe20000000000 */
[----:B------:R-:W-:-:S03]  /*9a40*/  ULEA UR18, UR25, UR15, 0x3 ;  /* 0x0000000f19127291 */ /* 0x000fc6000f8e18ff */
[----:B------:R-:W-:Y:S01]  /*9a50*/  FADD R65, R130, R65 ;  /* 0x0000004182417221 */ /* 0x000fe20000000000 */
[----:B------:R-:W-:Y:S01]  /*9a60*/  UIADD3 UR18, UPT, UPT, UR18, 0xd000, URZ ;  /* 0x0000d00012127890 */ /* 0x000fe2000fffe0ff */
[----:B------:R-:W-:Y:S02]  /*9a70*/  UMOV UR7, UR4 ;  /* 0x0000000400077c82 */ /* 0x000fe40008000000 */
[----:B-1----:R-:W-:Y:S01]  /*9a80*/  FADD R4, R131, R65 ;  /* 0x0000004183047221 */ /* 0x002fe20000000000 */
[----:B--2---:R-:W-:Y:S06]  /*9a90*/  BAR.SYNC.DEFER_BLOCKING 0x0 ;  /* 0x0000000000007b1d */ /* 0x004fec0000010000 */
[----:B0-----:R-:W-:Y:S05]  /*9aa0*/  BRA.U UP1, `(.L_x_15) ;  /* 0x0000000101887547 */ /* 0x001fea000b800000 */
[----:B------:R-:W-:Y:S02]  /*9ab0*/  UIADD3 UR67, UPT, UPT, UR16, 0x20, URZ ;  /* 0x0000002010437890 */ /* 0x000fe4000fffe0ff */
[----:B------:R-:W-:Y:S02]  /*9ac0*/  UIADD3 UR68, UPT, UPT, UR16, 0x20, URZ ;  /* 0x0000002010447890 */ /* 0x000fe4000fffe0ff */
[----:B------:R-:W-:Y:S01]  /*9ad0*/  UIADD3 UR69, UPT, UPT, UR16, 0x20, URZ ;  /* 0x0000002010457890 */ /* 0x000fe2000fffe0ff */
[----:B------:R-:W-:Y:S01]  /*9ae0*/  UMOV UR8, 0x0 ;  /* 0x0000000000087882 */ /* 0x000fe20000000000 */
[----:B------:R-:W-:Y:S01]  /*9af0*/  UMOV UR9, 0x8080010 ;  /* 0x0808001000097882 */ /* 0x000fe20000000000 */
[----:B------:R-:W-:Y:S01]  /*9b00*/  UMOV UR23, 0x40004040 ;  /* 0x4000404000177882 */ /* 0x000fe20000000000 */
[----:B------:R-:W-:Y:S02]  /*9b10*/  UIADD3 UR70, UPT, UPT, UR16, 0x20, URZ ;  /* 0x0000002010467890 */ /* 0x000fe4000fffe0ff */
[----:B------:R0:W-:Y:S01]  /*9b20*/  UTCQMMA gdesc[UR22], gdesc[UR12], tmem[UR16], tmem[UR8], idesc[UR9], UPT ;  /* 0x00ff080c160075ea */ /* 0x0001e2000b800310 */
[----:B------:R-:W-:Y:S01]  /*9b30*/  UMOV UR50, 0x0 ;  /* 0x0000000000327882 */ /* 0x000fe20000000000 */
        /* <DEDUP_REMOVED lines=14> */
[----:B------:R-:W-:Y:S01]  /*9c20*/  UMOV UR4, UR18 ;  /* 0x0000001200047c82 */ /* 0x000fe20008000000 */
[----:B------:R-:W-:Y:S01]  /*9c30*/  UMOV UR5, URZ ;  /* 0x000000ff00057c82 */ /* 0x000fe20008000000 */
[----:B------:R0:W-:Y:S01]  /*9c40*/  UTCQMMA gdesc[UR38], gdesc[UR12], tmem[UR67], tmem[UR56], idesc[UR57], UPT ;  /* 0x00ff380c260075ea */ /* 0x0001e2000b800343 */
[----:B------:R-:W-:Y:S01]  /*9c50*/  UMOV UR62, 0x0 ;  /* 0x00000000003e7882 */ /* 0x000fe20000000000 */
[----:B------:R-:W-:Y:S01]  /*9c60*/  UMOV UR63, 0x8080010 ;  /* 0x08080010003f7882 */ /* 0x000fe20000000000 */
[----:B------:R0:W-:Y:S01]  /*9c70*/  UTCQMMA gdesc[UR40], gdesc[UR32], tmem[UR68], tmem[UR58], idesc[UR59], UPT ;  /* 0x00ff3a20280075ea */ /* 0x0001e2000b800344 */
[----:B------:R-:W-:Y:S01]  /*9c80*/  UMOV UR4, UR4 ;  /* 0x0000000400047c82 */ /* 0x000fe20008000000 */
[----:B------:R0:W-:Y:S01]  /*9c90*/  UTCQMMA gdesc[UR42], gdesc[UR46], tmem[UR69], tmem[UR60], idesc[UR61], UPT ;  /* 0x00ff3c2e2a0075ea */ /* 0x0001e2000b800345 */
[----:B------:R0:W-:Y:S01]  /*9ca0*/  UTCQMMA gdesc[UR44], gdesc[UR48], tmem[UR70], tmem[UR62], idesc[UR63], UPT ;  /* 0x00ff3e302c0075ea */ /* 0x0001e2000b800346 */
[----:B------:R0:W-:Y:S01]  /*9cb0*/  UTCBAR [UR4], URZ ;  /* 0x000000ff040073e9 */ /* 0x0001e200080000ff */
[----:B------:R-:W-:Y:S01]  /*9cc0*/  NOP ;  /* 0x0000000000007918 */ /* 0x000fe20000000000 */
.L_x_15:
[----:B------:R-:W-:Y:S01]  /*9cd0*/  UIADD3 UR25, UPT, UPT, UR25, 0x1, URZ ;  /* 0x0000000119197890 */ /* 0x000fe2000fffe0ff */
[----:B------:R-:W-:Y:S01]  /*9ce0*/  FFMA R172, R53, R172, R4 ;  /* 0x000000ac35ac7223 */ /* 0x000fe20000000004 */
[----:B------:R-:W-:Y:S01]  /*9cf0*/  UIADD3 UR6, UPT, UPT, UR6, 0x80, URZ ;  /* 0x0000008006067890 */ /* 0x000fe2000fffe0ff */
[----:B------:R-:W-:Y:S01]  /*9d00*/  IADD3 R189, PT, PT, R173, R189, RZ ;  /* 0x000000bdadbd7210 */ /* 0x000fe20007ffe0ff */
[----:B------:R-:W-:Y:S01]  /*9d10*/  UISETP.GT.AND UP2, UPT, UR25, 0x1, UPT ;  /* 0x000000011900788c */ /* 0x000fe2000bf44270 */
[----:B------:R-:W-:Y:S01]  /*9d20*/  MOV R212, UR7 ;  /* 0x0000000700d47c02 */ /* 0x000fe20008000f00 */
[----:B------:R-:W-:Y:S01]  /*9d30*/  UIADD3 UR65, UPT, UPT, UR24, UR65, URZ ;  /* 0x0000004118417290 */ /* 0x000fe2000fffe0ff */
[----:B------:R-:W-:Y:S01]  /*9d40*/  MOV R188, R141 ;  /* 0x0000008d00bc7202 */ /* 0x000fe20000000f00 */
[----:B0-----:R-:W-:Y:S02]  /*9d50*/  USEL UR4, URZ, 0x1, !UP2 ;  /* 0x00000001ff047887 */ /* 0x001fe4000d000000 */
[----:B------:R-:W-:-:S02]  /*9d60*/  USEL UR25, UR25, URZ, !UP2 ;  /* 0x000000ff19197287 */ /* 0x000fc4000d000000 */
[----:B------:R-:W-:Y:S02]  /*9d70*/  UISETP.GE.AND UP2, UPT, UR6, UR21, UPT ;  /* 0x000000150600728c */ /* 0x000fe4000bf46270 */
[----:B------:R-:W-:-:S07]  /*9d80*/  ULOP3.LUT UR4, UR7, UR4, URZ, 0x3c, !UPT ;  /* 0x0000000407047292 */ /* 0x000fce000f8e3cff */
[----:B------:R-:W-:Y:S05]  /*9d90*/  BRA.U !UP2, `(.L_x_16) ;  /* 0xffffffbd0ac47547 */ /* 0x000fea000b83ffff */
.L_x_11:
[----:B------:R-:W0:Y:S01]  /*9da0*/  LDCU UR4, c[0x0][0x3f0] ;  /* 0x00007e00ff0477ac */ /* 0x000e220008000800 */
[C---:B------:R-:W-:Y:S01]  /*9db0*/  FMUL R2, R172.reuse, 8388608 ;  /* 0x4b000000ac027820 */ /* 0x040fe20000400000 */
[----:B------:R-:W-:-:S04]  /*9dc0*/  FSETP.GEU.AND P3, PT, R172, 1.175494350822287508e-38, PT ;  /* 0x00800000ac00780b */ /* 0x000fc80003f6e000 */
[----:B--2---:R-:W-:-:S04]  /*9dd0*/  FSEL R40, R2, R172, !P3 ;  /* 0x000000ac02287208 */ /* 0x004fc80005800000 */
[----:B------:R-:W-:Y:S01]  /*9de0*/  IADD3 R2, PT, PT, R40, -0x3f3504f3, RZ ;  /* 0xc0cafb0d28027810 */ /* 0x000fe20007ffe0ff */
[----:B0-----:R-:W-:-:S09]  /*9df0*/  UISETP.GE.AND UP0, UPT, UR4, 0x1, UPT ;  /* 0x000000010400788c */ /* 0x001fd2000bf06270 */
[----:B------:R-:W-:Y:S05]  /*9e00*/  BRA.U !UP0, `(.L_x_17) ;  /* 0x0000000108107547 */ /* 0x000fea000b800000 */
[----:B------:R-:W-:-:S06]  /*9e10*/  USHF.L.U32 UR7, UR7, 0x1f, URZ ;  /* 0x0000001f07077899 */ /* 0x000fcc00080006ff */
[----:B------:R-:W-:-:S04]  /*9e20*/  MOV R3, UR7 ;  /* 0x0000000700037c02 */ /* 0x000fc80008000f00 */
[----:B------:R-:W0:Y:S02]  /*9e30*/  SYNCS.PHASECHK.TRANS64.TRYWAIT P2, [UR18], R3 ;  /* 0x00000003ff0075a7 */ /* 0x000e240008041112 */
[----:B0-----:R-:W-:Y:S05]  /*9e40*/  @!P2 BRA `(.L_x_18) ;  /* 0x000000180008a947 */ /* 0x001fea0003800000 */
.L_x_17:
[----:B------:R-:W-:Y:S01]  /*9e50*/  BAR.SYNC.DEFER_BLOCKING 0x0 ;  /* 0x0000000000007b1d */ /* 0x000fe20000010000 */
[----:B------:R-:W-:Y:S01]  /*9e60*/  LOP3.LUT R3, R2, 0xff800000, RZ, 0xc0, !PT ;  /* 0xff80000002037812 */ /* 0x000fe200078ec0ff */
[----:B------:R-:W-:Y:S01]  /*9e70*/  HFMA2 R37, -RZ, RZ, 1.443359375, -0.2030029296875 ;  /* 0x3dc6b27fff257431 */ /* 0x000fe200000001ff */
[----:B------:R-:W-:Y:S02]  /*9e80*/  FSETP.GT.AND P2, PT, |R172|, 8.50705917302346158658e+37, PT ;  /* 0x7e800000ac00780b */ /* 0x000fe40003f44200 */
[-C--:B------:R-:W-:Y:S01]  /*9e90*/  IADD3 R2, PT, PT, R40, -R3.reuse, RZ ;  /* 0x8000000328027210 */ /* 0x080fe20007ffe0ff */
[----:B------:R-:W0:Y:S01]  /*9ea0*/  LDCU.64 UR4, c[0x0][0x3e0] ;  /* 0x00007c00ff0477ac */ /* 0x000e220008000a00 */
[----:B------:R-:W-:Y:S01]  /*9eb0*/  FSETP.GEU.AND P4, PT, |R172|, 1.175494350822287508e-38, PT ;  /* 0x00800000ac00780b */ /* 0x000fe20003f8e200 */
[----:B------:R-:W2:Y:S01]  /*9ec0*/  LDC.64 R38, c[0x0][0x398] ;  /* 0x0000e600ff267b82 */ /* 0x000ea20000000a00 */
[----:B------:R-:W-:Y:S01]  /*9ed0*/  I2FP.F32.S32 R3, R3 ;  /* 0x0000000300037245 */ /* 0x000fe20000201400 */
[----:B------:R-:W-:Y:S01]  /*9ee0*/  FADD R36, R2, -1 ;  /* 0xbf80000002247421 */ /* 0x000fe20000000000 */
[----:B------:R-:W-:-:S02]  /*9ef0*/  FSEL R2, RZ, -23, P3 ;  /* 0xc1b80000ff027808 */ /* 0x000fc40001800000 */
[----:B------:R-:W-:Y:S01]  /*9f00*/  FSETP.NEU.AND P3, PT, R40, RZ, PT ;  /* 0x000000ff2800720b */ /* 0x000fe20003f6d000 */
[----:B------:R-:W-:Y:S02]  /*9f10*/  FFMA.FTZ R37, R36, R37, -0.16845393180847167969 ;  /* 0xbe2c7f3024257423 */ /* 0x000fe40000010025 */
[----:B------:R-:W-:Y:S01]  /*9f20*/  @P2 FMUL R172, R172, 0.25 ;  /* 0x3e800000acac2820 */ /* 0x000fe20000400000 */
[----:B------:R-:W-:Y:S01]  /*9f30*/  FFMA.FTZ R2, R3, 1.1920928955078125e-07, R2 ;  /* 0x3400000003027823 */ /* 0x000fe20000010002 */
[----:B------:R-:W-:Y:S01]  /*9f40*/  FFMA.FTZ R37, R36, R37, 0.1716887056827545166 ;  /* 0x3e2fcf2a24257423 */ /* 0x000fe20000010025 */
[----:B------:R-:W3:Y:S01]  /*9f50*/  LDC R99, c[0x0][0x3e8] ;  /* 0x0000fa00ff637b82 */ /* 0x000ee20000000800 */
[----:B------:R-:W-:Y:S02]  /*9f60*/  @!P4 FMUL R172, R172, 16777216 ;  /* 0x4b800000acacc820 */ /* 0x000fe40000400000 */
[C---:B------:R-:W-:Y:S02]  /*9f70*/  FFMA.FTZ R37, R36.reuse, R37, -0.17900948226451873779 ;  /* 0xbe374e4324257423 */ /* 0x040fe40000010025 */
[----:B------:R-:W4:Y:S01]  /*9f80*/  MUFU.RCP R3, R172 ;  /* 0x000000ac00037308 */ /* 0x000f220000001000 */
[----:B0-----:R-:W-:Y:S01]  /*9f90*/  UIMAD UR4, UR14, UR4, URZ ;  /* 0x000000040e0472a4 */ /* 0x001fe2000f8e02ff */
[C---:B------:R-:W-:Y:S01]  /*9fa0*/  FFMA.FTZ R37, R36.reuse, R37, 0.20512372255325317383 ;  /* 0x3e520bf424257423 */ /* 0x040fe20000010025 */
[----:B------:R-:W0:Y:S02]  /*9fb0*/  @!P1 SYNCS.CCTL.IV [UR15+0xd000] ;  /* 0x00d00000ff0099b1 */ /* 0x000e24000800000f */
[----:B0-----:R-:W-:Y:S01]  /*9fc0*/  BAR.SYNC.DEFER_BLOCKING 0x0 ;  /* 0x0000000000007b1d */ /* 0x001fe20000010000 */
[----:B------:R-:W-:-:S04]  /*9fd0*/  FFMA.FTZ R37, R36, R37, -0.24046532809734344482 ;  /* 0xbe763c8b24257423 */ /* 0x000fc80000010025 */
[C---:B------:R-:W-:Y:S01]  /*9fe0*/  FFMA.FTZ R37, R36.reuse, R37, 0.28857114911079406738 ;  /* 0x3e93bf9924257423 */ /* 0x040fe20000010025 */
[----:B-1----:R-:W0:Y:S03]  /*9ff0*/  LDTM.x32 R4, tmem[UR17] ;  /* 0x00000011000479ee */ /* 0x002e2600082c0000 */
[----:B------:R-:W-:-:S04]  /*a000*/  FFMA.FTZ R37, R36, R37, -0.36067417263984680176 ;  /* 0xbeb8aa4924257423 */ /* 0x000fc80000010025 */
[C---:B------:R-:W-:Y:S01]  /*a010*/  FFMA.FTZ R37, R36.reuse, R37, 0.48089820146560668945 ;  /* 0x3ef6384a24257423 */ /* 0x040fe20000010025 */
[C---:B---3--:R-:W-:Y:S01]  /*a020*/  IMAD R41, R99.reuse, 0x13, RZ ;  /* 0x0000001363297824 */ /* 0x048fe200078e02ff */
[C---:B------:R-:W-:Y:S01]  /*a030*/  LEA R65, R99.reuse, -R99, 0x5 ;  /* 0x8000006363417211 */ /* 0x040fe200078e28ff */
[C---:B------:R-:W-:Y:S02]  /*a040*/  IMAD R43, R99.reuse, 0x14, RZ ;  /* 0x00000014632b7824 */ /* 0x040fe400078e02ff */
[C---:B------:R-:W-:Y:S01]  /*a050*/  FFMA.FTZ R37, R36.reuse, R37, -0.72134751081466674805 ;  /* 0xbf38aa3b24257423 */ /* 0x040fe20000010025 */
[C---:B------:R-:W-:Y:S02]  /*a060*/  IMAD R45, R99.reuse, 0x15, RZ ;  /* 0x00000015632d7824 */ /* 0x040fe400078e02ff */
[C---:B------:R-:W-:Y:S02]  /*a070*/  IMAD R47, R99.reuse, 0x16, RZ ;  /* 0x00000016632f7824 */ /* 0x040fe400078e02ff */
[----:B------:R-:W-:Y:S01]  /*a080*/  FMUL R37, R36, R37 ;  /* 0x0000002524257220 */ /* 0x000fe20000400000 */
[C---:B------:R-:W-:Y:S01]  /*a090*/  IMAD R49, R99.reuse, 0x17, RZ ;  /* 0x0000001763317824 */ /* 0x040fe200078e02ff */
[----:B------:R-:W1:Y:S01]  /*a0a0*/  @!P1 SYNCS.CCTL.IV [UR15+0xd008] ;  /* 0x00d00800ff0099b1 */ /* 0x000e62000800000f */
[----:B------:R-:W-:-:S02]  /*a0b0*/  IMAD R51, R99, 0x18, RZ ;  /* 0x0000001863337824 */ /* 0x000fc400078e02ff */
[C---:B------:R-:W-:Y:S01]  /*a0c0*/  FMUL R37, R36.reuse, R37 ;  /* 0x0000002524257220 */ /* 0x040fe20000400000 */
[C---:B------:R-:W-:Y:S01]  /*a0d0*/  IMAD R53, R99.reuse, 0x19, RZ ;  /* 0x0000001963357824 */ /* 0x040fe200078e02ff */
[----:B------:R-:W-:Y:S01]  /*a0e0*/  NOP ;  /* 0x0000000000007918 */ /* 0x000fe20000000000 */
[C---:B------:R-:W-:Y:S02]  /*a0f0*/  IMAD R55, R99.reuse, 0x1a, RZ ;  /* 0x0000001a63377824 */ /* 0x040fe400078e02ff */
[----:B------:R-:W-:Y:S01]  /*a100*/  FFMA.FTZ R37, R36, 1.4426950216293334961, R37 ;  /* 0x3fb8aa3b24257823 */ /* 0x000fe20000010025 */
[----:B------:R-:W-:Y:S02]  /*a110*/  IMAD R57, R99, 0x1b, RZ ;  /* 0x0000001b63397824 */ /* 0x000fe400078e02ff */
[----:B0-----:R-:W-:Y:S01]  /*a120*/  @P2 FMUL R4, R4, 0.25 ;  /* 0x3e80000004042820 */ /* 0x001fe20000400000 */
[----:B------:R-:W-:Y:S01]  /*a130*/  @P2 FMUL R5, R5, 0.25 ;  /* 0x3e80000005052820 */ /* 0x000fe20000400000 */
        /* <DEDUP_REMOVED lines=30> */
[----:B------:R-:W-:Y:S01]  /*a320*/  ISETP.GE.U32.AND P2, PT, R40, 0x7f800000, PT ;  /* 0x7f8000002800780c */ /* 0x000fe20003f46070 */
[----:B------:R-:W-:Y:S01]  /*a330*/  @!P4 FMUL R4, R4, 16777216 ;  /* 0x4b8000000404c820 */ /* 0x000fe20000400000 */
        /* <DEDUP_REMOVED lines=31> */
[----:B------:R-:W-:Y:S01]  /*a530*/  FADD R37, R2, R37 ;  /* 0x0000002502257221 */ /* 0x000fe20000000000 */
[C---:B----4-:R-:W-:Y:S01]  /*a540*/  FMUL R4, R3.reuse, R4 ;  /* 0x0000000403047220 */ /* 0x050fe20000400000 */
        /* <DEDUP_REMOVED lines=31> */
[----:B------:R-:W-:Y:S01]  /*a740*/  @P2 MOV R2, 0x7f800000 ;  /* 0x7f80000000022802 */ /* 0x000fe20000000f00 */
[----:B------:R-:W-:Y:S01]  /*a750*/  IMAD R3, R0, UR5, RZ ;  /* 0x0000000500037c24 */ /* 0x000fe2000f8e02ff */
[----:B------:R-:W-:Y:S01]  /*a760*/  USHF.R.S32.HI UR5, URZ, 0x1f, UR4 ;  /* 0x0000001fff057899 */ /* 0x000fe20008011404 */
[----:B------:R-:W-:Y:S01]  /*a770*/  F2FP.SATFINITE.E4M3.F32.PACK_AB_MERGE_C R69, R7, R6, RZ ;  /* 0x000000060745723e */ /* 0x000fe200048070ff */
[----:B------:R-:W-:-:S02]  /*a780*/  IMAD R59, R99, 0x1c, RZ ;  /* 0x0000001c633b7824 */ /* 0x000fc400078e02ff */
[----:B------:R-:W-:Y:S01]  /*a790*/  @P2 FFMA.FTZ R37, R40, R2, +INF ;  /* 0x7f80000028252423 */ /* 0x000fe20000010002 */
[----:B------:R-:W-:Y:S01]  /*a7a0*/  F2FP.SATFINITE.E4M3.F32.PACK_AB_MERGE_C R67, R5, R4, RZ ;  /* 0x000000040543723e */ /* 0x000fe200048070ff */
[----:B------:R-:W-:Y:S01]  /*a7b0*/  IMAD R61, R99, 0x1d, RZ ;  /* 0x0000001d633d7824 */ /* 0x000fe200078e02ff */
[----:B--2---:R-:W-:Y:S01]  /*a7c0*/  IADD3 R2, P2, P4, R3, UR4, R38 ;  /* 0x0000000403027c10 */ /* 0x004fe2000fc5e026 */
[C---:B------:R-:W-:Y:S01]  /*a7d0*/  IMAD R63, R99.reuse, 0x1e, RZ ;  /* 0x0000001e633f7824 */ /* 0x040fe200078e02ff */
[----:B------:R-:W-:Y:S01]  /*a7e0*/  SHF.R.S32.HI R6, RZ, 0x1f, R3 ;  /* 0x0000001fff067819 */ /* 0x000fe20000011403 */
[----:B------:R-:W0:Y:S01]  /*a7f0*/  LDCU UR4, c[0x0][0x3ec] ;  /* 0x00007d80ff0477ac */ /* 0x000e220008000800 */
[----:B------:R-:W-:Y:S02]  /*a800*/  SHF.L.U32 R5, R99, 0x1, RZ ;  /* 0x0000000163057819 */ /* 0x000fe400000006ff */
[----:B------:R-:W-:Y:S01]  /*a810*/  F2FP.SATFINITE.E4M3.F32.PACK_AB_MERGE_C R77, R15, R14, RZ ;  /* 0x0000000e0f4d723e */ /* 0x000fe200048070ff */
[----:B------:R-:W-:Y:S01]  /*a820*/  IMAD R15, R99, 0x6, RZ ;  /* 0x00000006630f7824 */ /* 0x000fe200078e02ff */
[----:B------:R-:W-:-:S02]  /*a830*/  F2FP.SATFINITE.E4M3.F32.PACK_AB_MERGE_C R71, R9, R8, RZ ;  /* 0x000000080947723e */ /* 0x000fc400048070ff */
[----:B------:R-:W-:Y:S02]  /*a840*/  F2FP.SATFINITE.E4M3.F32.PACK_AB_MERGE_C R73, R11, R10, RZ ;  /* 0x0000000a0b49723e */ /* 0x000fe400048070ff */
[----:B------:R-:W-:Y:S02]  /*a850*/  F2FP.SATFINITE.E4M3.F32.PACK_AB_MERGE_C R75, R13, R12, RZ ;  /* 0x0000000c0d4b723e */ /* 0x000fe400048070ff */
[----:B------:R-:W-:Y:S02]  /*a860*/  F2FP.SATFINITE.E4M3.F32.PACK_AB_MERGE_C R79, R17, R16, RZ ;  /* 0x00000010114f723e */ /* 0x000fe400048070ff */
[----:B------:R-:W-:Y:S01]  /*a870*/  IADD3.X R3, PT, PT, R6, UR5, R39, P2, P4 ;  /* 0x0000000506037c10 */ /* 0x000fe200097e8427 */
[----:B------:R-:W-:Y:S01]  /*a880*/  IMAD R39, R99, 0x12, RZ ;  /* 0x0000001263277824 */ /* 0x000fe200078e02ff */
[----:B------:R-:W-:Y:S02]  /*a890*/  F2FP.SATFINITE.E4M3.F32.PACK_AB_MERGE_C R81, R19, R18, RZ ;  /* 0x000000121351723e */ /* 0x000fe400048070ff */
[CC--:B------:R-:W-:Y:S01]  /*a8a0*/  LEA R9, R99.reuse, R99.reuse, 0x1 ;  /* 0x0000006363097211 */ /* 0x0c0fe200078e08ff */
[----:B------:R2:W-:Y:S01]  /*a8b0*/  STG.E.U8 desc[UR26][R2.64], R67 ;  /* 0x0000004302007986 */ /* 0x0005e2000c10111a */
[C---:B------:R-:W-:Y:S01]  /*a8c0*/  SHF.L.U32 R11, R99.reuse, 0x2, RZ ;  /* 0x00000002630b7819 */ /* 0x040fe200000006ff */
[----:B0-----:R-:W-:Y:S01]  /*a8d0*/  UIMAD UR4, UR14, UR4, URZ ;  /* 0x000000040e0472a4 */ /* 0x001fe2000f8e02ff */
[----:B------:R-:W-:-:S02]  /*a8e0*/  LEA R13, R99, R99, 0x2 ;  /* 0x00000063630d7211 */ /* 0x000fc400078e10ff */
[----:B------:R-:W-:Y:S01]  /*a8f0*/  LEA R17, R99, -R99, 0x3 ;  /* 0x8000006363117211 */ /* 0x000fe200078e18ff */
[----:B------:R-:W-:Y:S01]  /*a900*/  USHF.L.U32 UR6, UR4, 0x2, URZ ;  /* 0x0000000204067899 */ /* 0x000fe200080006ff */
[----:B------:R-:W-:Y:S01]  /*a910*/  IADD3 R6, P6, PT, R5, R2, RZ ;  /* 0x0000000205067210 */ /* 0x000fe20007fde0ff */
[----:B------:R-:W-:Y:S01]  /*a920*/  UIMAD.WIDE UR4, UR4, 0x4, URZ ;  /* 0x00000004040478a5 */ /* 0x000fe2000f8e02ff */
[----:B------:R-:W-:Y:S02]  /*a930*/  SHF.L.U32 R19, R99, 0x3, RZ ;  /* 0x0000000363137819 */ /* 0x000fe400000006ff */
[----:B------:R-:W-:Y:S01]  /*a940*/  F2FP.SATFINITE.E4M3.F32.PACK_AB_MERGE_C R85, R23, R22, RZ ;  /* 0x000000161755723e */ /* 0x000fe200048070ff */
[----:B------:R-:W-:Y:S01]  /*a950*/  IMAD R23, R99, 0xa, RZ ;  /* 0x0000000a63177824 */ /* 0x000fe200078e02ff */
[----:B------:R-:W-:Y:S01]  /*a960*/  F2FP.SATFINITE.E4M3.F32.PACK_AB_MERGE_C R87, R25, R24, RZ ;  /* 0x000000181957723e */ /* 0x000fe200048070ff */
[----:B------:R-:W-:Y:S01]  /*a970*/  IMAD R25, R99, 0xb, RZ ;  /* 0x0000000b63197824 */ /* 0x000fe200078e02ff */
[----:B------:R-:W-:Y:S01]  /*a980*/  F2FP.SATFINITE.E4M3.F32.PACK_AB_MERGE_C R89, R27, R26, RZ ;  /* 0x0000001a1b59723e */ /* 0x000fe200048070ff */
[----:B------:R-:W-:Y:S01]  /*a990*/  IMAD R27, R99, 0xc, RZ ;  /* 0x0000000c631b7824 */ /* 0x000fe200078e02ff */
[----:B------:R-:W-:Y:S01]  /*a9a0*/  F2FP.SATFINITE.E4M3.F32.PACK_AB_MERGE_C R91, R29, R28, RZ ;  /* 0x0000001c1d5b723e */ /* 0x000fe200048070ff */
[----:B------:R-:W-:Y:S01]  /*a9b0*/  IMAD R29, R99, 0xd, RZ ;  /* 0x0000000d631d7824 */ /* 0x000fe200078e02ff */
[----:B------:R-:W-:-:S02]  /*a9c0*/  FSEL R4, R37, -INF , P3 ;  /* 0xff80000025047808 */ /* 0x000fc40001800000 */
[----:B------:R-:W-:Y:S02]  /*a9d0*/  F2FP.SATFINITE.E4M3.F32.PACK_AB_MERGE_C R83, R21, R20, RZ ;  /* 0x000000141553723e */ /* 0x000fe400048070ff */
[----:B------:R-:W-:Y:S01]  /*a9e0*/  F2FP.SATFINITE.E4M3.F32.PACK_AB_MERGE_C R93, R31, R30, RZ ;  /* 0x0000001e1f5d723e */ /* 0x000fe200048070ff */
[----:B------:R-:W-:Y:S01]  /*a9f0*/  IMAD R31, R99, 0xe, RZ ;  /* 0x0000000e631f7824 */ /* 0x000fe200078e02ff */
[-C--:B------:R-:W-:Y:S01]  /*aa00*/  IADD3 R8, P5, PT, R9, R2.reuse, RZ ;  /* 0x0000000209087210 */ /* 0x080fe20007fbe0ff */
[----:B------:R-:W-:Y:S01]  /*aa10*/  FFMA R141, R4, 0.69314718246459960938, R141 ;  /* 0x3f317218048d7823 */ /* 0x000fe2000000008d */
[-C--:B------:R-:W-:Y:S02]  /*aa20*/  IADD3 R10, P2, PT, R11, R2.reuse, RZ ;  /* 0x000000020b0a7210 */ /* 0x080fe40007f5e0ff */
[-C--:B------:R-:W-:Y:S02]  /*aa30*/  IADD3 R12, P1, PT, R13, R2.reuse, RZ ;  /* 0x000000020d0c7210 */ /* 0x080fe40007f3e0ff */
[----:B------:R-:W-:-:S02]  /*aa40*/  IADD3 R14, P4, PT, R15, R2, RZ ;  /* 0x000000020f0e7210 */ /* 0x000fc40007f9e0ff */
[-C--:B------:R-:W-:Y:S02]  /*aa50*/  IADD3 R16, P3, PT, R17, R2.reuse, RZ ;  /* 0x0000000211107210 */ /* 0x080fe40007f7e0ff */
[----:B------:R-:W-:Y:S02]  /*aa60*/  LEA.HI.X.SX32 R7, R5, R3, 0x1, P6 ;  /* 0x0000000305077211 */ /* 0x000fe400030f0eff */
[----:B------:R-:W-:Y:S02]  /*aa70*/  LEA R21, R99, R99, 0x3 ;  /* 0x0000006363157211 */ /* 0x000fe400078e18ff */
[----:B------:R-:W-:Y:S02]  /*aa80*/  IADD3 R18, P6, PT, R19, R2, RZ ;  /* 0x0000000213127210 */ /* 0x000fe40007fde0ff */
[-C--:B------:R-:W-:Y:S02]  /*aa90*/  LEA.HI.X.SX32 R9, R9, R3.reuse, 0x1, P5 ;  /* 0x0000000309097211 */ /* 0x080fe400028f0eff */
[----:B------:R-:W-:-:S02]  /*aaa0*/  LEA.HI.X.SX32 R11, R11, R3, 0x1, P2 ;  /* 0x000000030b0b7211 */ /* 0x000fc400010f0eff */
[-C--:B------:R-:W-:Y:S02]  /*aab0*/  LEA.HI.X.SX32 R13, R13, R3.reuse, 0x1, P1 ;  /* 0x000000030d0d7211 */ /* 0x080fe400008f0eff */
[-C--:B------:R-:W-:Y:S02]  /*aac0*/  LEA.HI.X.SX32 R15, R15, R3.reuse, 0x1, P4 ;  /* 0x000000030f0f7211 */ /* 0x080fe400020f0eff */
[----:B------:R-:W-:Y:S02]  /*aad0*/  LEA.HI.X.SX32 R17, R17, R3, 0x1, P3 ;  /* 0x0000000311117211 */ /* 0x000fe400018f0eff */
[----:B------:R-:W-:Y:S02]  /*aae0*/  F2FP.SATFINITE.E4M3.F32.PACK_AB_MERGE_C R95, R33, R32, RZ ;  /* 0x00000020215f723e */ /* 0x000fe400048070ff */
[----:B------:R-:W-:Y:S02]  /*aaf0*/  F2FP.SATFINITE.E4M3.F32.PACK_AB_MERGE_C R97, R35, R34, RZ ;  /* 0x000000222361723e */ /* 0x000fe400048070ff */
[----:B------:R-:W-:-:S02]  /*ab00*/  IADD3 R20, P5, PT, R21, R2, RZ ;  /* 0x0000000215147210 */ /* 0x000fc40007fbe0ff */
[-C--:B------:R-:W-:Y:S02]  /*ab10*/  IADD3 R22, P2, PT, R23, R2.reuse, RZ ;  /* 0x0000000217167210 */ /* 0x080fe40007f5e0ff */
[-C--:B------:R-:W-:Y:S02]  /*ab20*/  IADD3 R24, P1, PT, R25, R2.reuse, RZ ;  /* 0x0000000219187210 */ /* 0x080fe40007f3e0ff */
[-C--:B------:R-:W-:Y:S02]  /*ab30*/  IADD3 R26, P4, PT, R27, R2.reuse, RZ ;  /* 0x000000021b1a7210 */ /* 0x080fe40007f9e0ff */
[----:B------:R-:W-:Y:S02]  /*ab40*/  IADD3 R28, P3, PT, R29, R2, RZ ;  /* 0x000000021d1c7210 */ /* 0x000fe40007f7e0ff */
[----:B------:R-:W-:Y:S02]  /*ab50*/  LEA.HI.X.SX32 R19, R19, R3, 0x1, P6 ;  /* 0x0000000313137211 */ /* 0x000fe400030f0eff */
[----:B------:R-:W-:-:S02]  /*ab60*/  LEA R33, R99, -R99, 0x4 ;  /* 0x8000006363217211 */ /* 0x000fc400078e20ff */
[C---:B------:R-:W-:Y:S02]  /*ab70*/  SHF.L.U32 R35, R99.reuse, 0x4, RZ ;  /* 0x0000000463237819 */ /* 0x040fe400000006ff */
[----:B------:R-:W-:Y:S02]  /*ab80*/  LEA R37, R99, R99, 0x4 ;  /* 0x0000006363257211 */ /* 0x000fe400078e20ff */
[----:B------:R-:W-:Y:S02]  /*ab90*/  IADD3 R30, P6, PT, R31, R2, RZ ;  /* 0x000000021f1e7210 */ /* 0x000fe40007fde0ff */
[-C--:B------:R-:W-:Y:S02]  /*aba0*/  LEA.HI.X.SX32 R21, R21, R3.reuse, 0x1, P5 ;  /* 0x0000000315157211 */ /* 0x080fe400028f0eff */
[-C--:B------:R-:W-:Y:S02]  /*abb0*/  LEA.HI.X.SX32 R23, R23, R3.reuse, 0x1, P2 ;  /* 0x0000000317177211 */ /* 0x080fe400010f0eff */
[----:B------:R-:W-:-:S02]  /*abc0*/  LEA.HI.X.SX32 R25, R25, R3, 0x1, P1 ;  /* 0x0000000319197211 */ /* 0x000fc400008f0eff */
[-C--:B------:R-:W-:Y:S02]  /*abd0*/  LEA.HI.X.SX32 R27, R27, R3.reuse, 0x1, P4 ;  /* 0x000000031b1b7211 */ /* 0x080fe400020f0eff */
[----:B------:R-:W-:Y:S02]  /*abe0*/  LEA.HI.X.SX32 R29, R29, R3, 0x1, P3 ;  /* 0x000000031d1d7211 */ /* 0x000fe400018f0eff */
[-C--:B------:R-:W-:Y:S02]  /*abf0*/  IADD3 R32, P5, PT, R33, R2.reuse, RZ ;  /* 0x0000000221207210 */ /* 0x080fe40007fbe0ff */
[-C--:B------:R-:W-:Y:S02]  /*ac00*/  IADD3 R34, P2, PT, R35, R2.reuse, RZ ;  /* 0x0000000223227210 */ /* 0x080fe40007f5e0ff */
[-C--:B------:R-:W-:Y:S02]  /*ac10*/  IADD3 R36, P1, PT, R37, R2.reuse, RZ ;  /* 0x0000000225247210 */ /* 0x080fe40007f3e0ff */
[----:B------:R-:W-:-:S02]  /*ac20*/  IADD3 R38, P4, PT, R39, R2, RZ ;  /* 0x0000000227267210 */ /* 0x000fc40007f9e0ff */
[-C--:B------:R-:W-:Y:S02]  /*ac30*/  IADD3 R40, P3, PT, R41, R2.reuse, RZ ;  /* 0x0000000229287210 */ /* 0x080fe40007f7e0ff */
[-C--:B------:R-:W-:Y:S02]  /*ac40*/  LEA.HI.X.SX32 R31, R31, R3.reuse, 0x1, P6 ;  /* 0x000000031f1f7211 */ /* 0x080fe400030f0eff */
        /* <DEDUP_REMOVED lines=22> */
[----:B------:R-:W-:Y:S02]  /*adb0*/  IADD3 R4, P3, PT, R2, R99, RZ ;  /* 0x0000006302047210 */ /* 0x000fe40007f7e0ff */
[-C--:B------:R-:W-:Y:S02]  /*adc0*/  LEA.HI.X.SX32 R55, R55, R3.reuse, 0x1, P6 ;  /* 0x0000000337377211 */ /* 0x080fe400030f0eff */
[----:B--2---:R-:W-:Y:S02]  /*add0*/  PRMT R67, R67, 0x9910, RZ ;  /* 0x0000991043437816 */ /* 0x004fe400000000ff */
[----:B------:R-:W-:Y:S02]  /*ade0*/  IADD3 R2, P6, PT, R65, R2, RZ ;  /* 0x0000000241027210 */ /* 0x000fe40007fde0ff */
[----:B------:R-:W-:Y:S02]  /*adf0*/  PRMT R64, R69, 0x9910, RZ ;  /* 0x0000991045407816 */ /* 0x000fe400000000ff */
[----:B------:R-:W-:-:S02]  /*ae00*/  LEA.HI.X.SX32 R57, R57, R3, 0x1, P5 ;  /* 0x0000000339397211 */ /* 0x000fc400028f0eff */
[-C--:B------:R-:W-:Y:S02]  /*ae10*/  LEA.HI.X.SX32 R59, R59, R3.reuse, 0x1, P2 ;  /* 0x000000033b3b7211 */ /* 0x080fe400010f0eff */
[-C--:B------:R-:W-:Y:S02]  /*ae20*/  LEA.HI.X.SX32 R61, R61, R3.reuse, 0x1, P1 ;  /* 0x000000033d3d7211 */ /* 0x080fe400008f0eff */
[-C--:B------:R-:W-:Y:S02]  /*ae30*/  LEA.HI.X.SX32 R5, R99, R3.reuse, 0x1, P3 ;  /* 0x0000000363057211 */ /* 0x080fe400018f0eff */
[-C--:B------:R-:W-:Y:S02]  /*ae40*/  LEA.HI.X.SX32 R63, R63, R3.reuse, 0x1, P4 ;  /* 0x000000033f3f7211 */ /* 0x080fe400020f0eff */
[----:B------:R-:W-:Y:S02]  /*ae50*/  SHF.R.S32.HI R67, RZ, 0x8, R67 ;  /* 0x00000008ff437819 */ /* 0x000fe40000011443 */
[----:B------:R-:W-:-:S02]  /*ae60*/  LEA.HI.X.SX32 R3, R65, R3, 0x1, P6 ;  /* 0x0000000341037211 */ /* 0x000fc400030f0eff */
[----:B------:R-:W-:Y:S01]  /*ae70*/  MOV R65, R64 ;  /* 0x0000004000417202 */ /* 0x000fe20000000f00 */
[----:B------:R0:W-:Y:S01]  /*ae80*/  STG.E.U8 desc[UR26][R4.64], R67 ;  /* 0x0000004304007986 */ /* 0x0001e2000c10111a */
[----:B------:R-:W-:Y:S02]  /*ae90*/  PRMT R99, R71, 0x9910, RZ ;  /* 0x0000991047637816 */ /* 0x000fe400000000ff */
[----:B------:R-:W-:Y:S01]  /*aea0*/  SHF.R.S32.HI R65, RZ, 0x8, R65 ;  /* 0x00000008ff417819 */ /* 0x000fe20000011441 */
[----:B------:R2:W-:Y:S01]  /*aeb0*/  STG.E.U8 desc[UR26][R6.64], R69 ;  /* 0x0000004506007986 */ /* 0x0005e2000c10111a */
[----:B------:R-:W-:Y:S02]  /*aec0*/  PRMT R64, R73, 0x9910, RZ ;  /* 0x0000991049407816 */ /* 0x000fe400000000ff */
[----:B------:R-:W-:Y:S01]  /*aed0*/  SHF.R.S32.HI R99, RZ, 0x8, R99 ;  /* 0x00000008ff637819 */ /* 0x000fe20000011463 */
[----:B------:R3:W-:Y:S01]  /*aee0*/  STG.E.U8 desc[UR26][R8.64], R65 ;  /* 0x0000004108007986 */ /* 0x0007e2000c10111a */
[----:B0-----:R-:W-:-:S03]  /*aef0*/  PRMT R4, R75, 0x9910, RZ ;  /* 0x000099104b047816 */ /* 0x001fc600000000ff */
[----:B------:R0:W-:Y:S01]  /*af00*/  STG.E.U8 desc[UR26][R10.64], R71 ;  /* 0x000000470a007986 */ /* 0x0001e2000c10111a */
[----:B------:R-:W-:Y:S02]  /*af10*/  SHF.R.S32.HI R5, RZ, 0x8, R64 ;  /* 0x00000008ff057819 */ /* 0x000fe40000011440 */
[----:B--2---:R-:W-:Y:S01]  /*af20*/  MOV R7, R4 ;  /* 0x0000000400077202 */ /* 0x004fe20000000f00 */
[----:B------:R2:W-:Y:S01]  /*af30*/  STG.E.U8 desc[UR26][R12.64], R99 ;  /* 0x000000630c007986 */ /* 0x0005e2000c10111a */
[----:B------:R-:W-:Y:S02]  /*af40*/  PRMT R4, R79, 0x9910, RZ ;  /* 0x000099104f047816 */ /* 0x000fe400000000ff */
[----:B------:R-:W-:Y:S01]  /*af50*/  PRMT R6, R81, 0x9910, RZ ;  /* 0x0000991051067816 */ /* 0x000fe200000000ff */
[----:B------:R-:W-:Y:S01]  /*af60*/  STG.E.U8 desc[UR26][R14.64], R73 ;  /* 0x000000490e007986 */ /* 0x000fe2000c10111a */
[----:B------:R-:W-:Y:S02]  /*af70*/  SHF.R.S32.HI R7, RZ, 0x8, R7 ;  /* 0x00000008ff077819 */ /* 0x000fe40000011407 */
[----:B---3--:R-:W-:Y:S01]  /*af80*/  PRMT R9, R77, 0x9910, RZ ;  /* 0x000099104d097816 */ /* 0x008fe200000000ff */
[----:B------:R3:W-:Y:S01]  /*af90*/  STG.E.U8 desc[UR26][R16.64], R5 ;  /* 0x0000000510007986 */ /* 0x0007e2000c10111a */
[C---:B0-----:R-:W-:Y:S01]  /*afa0*/  SHF.L.U32 R11, R0.reuse, 0x2, RZ ;  /* 0x00000002000b7819 */ /* 0x041fe200000006ff */
[----:B------:R-:W-:Y:S01]  /*afb0*/  IMAD.HI R0, R0, 0x4, RZ ;  /* 0x0000000400007827 */ /* 0x000fe200078e02ff */
[----:B------:R-:W-:Y:S01]  /*afc0*/  SHF.R.S32.HI R9, RZ, 0x8, R9 ;  /* 0x00000008ff097819 */ /* 0x000fe20000011409 */
[----:B------:R-:W-:Y:S01]  /*afd0*/  STG.E.U8 desc[UR26][R18.64], R75 ;  /* 0x0000004b12007986 */ /* 0x000fe2000c10111a */
[----:B--2---:R-:W0:Y:S03]  /*afe0*/  LDC.64 R12, c[0x0][0x3a0] ;  /* 0x0000e800ff0c7b82 */ /* 0x004e260000000a00 */
[----:B------:R2:W-:Y:S01]  /*aff0*/  STG.E.U8 desc[UR26][R20.64], R7 ;  /* 0x0000000714007986 */ /* 0x0005e2000c10111a */
[----:B---3--:R-:W-:-:S03]  /*b000*/  SHF.R.S32.HI R5, RZ, 0x8, R4 ;  /* 0x00000008ff057819 */ /* 0x008fc60000011404 */
[----:B------:R-:W-:Y:S01]  /*b010*/  STG.E.U8 desc[UR26][R22.64], R77 ;  /* 0x0000004d16007986 */ /* 0x000fe2000c10111a */
[----:B------:R-:W-:Y:S02]  /*b020*/  MOV R4, R6 ;  /* 0x0000000600047202 */ /* 0x000fe40000000f00 */
[----:B------:R-:W-:Y:S01]  /*b030*/  PRMT R6, R83, 0x9910, RZ ;  /* 0x0000991053067816 */ /* 0x000fe200000000ff */
[----:B------:R3:W-:Y:S01]  /*b040*/  STG.E.U8 desc[UR26][R24.64], R9 ;  /* 0x0000000918007986 */ /* 0x0007e2000c10111a */
[----:B--2---:R-:W-:-:S03]  /*b050*/  SHF.R.S32.HI R7, RZ, 0x8, R4 ;  /* 0x00000008ff077819 */ /* 0x004fc60000011404 */
[----:B------:R-:W-:Y:S01]  /*b060*/  STG.E.U8 desc[UR26][R26.64], R79 ;  /* 0x0000004f1a007986 */ /* 0x000fe2000c10111a */
[----:B------:R-:W-:Y:S02]  /*b070*/  MOV R4, R6 ;  /* 0x0000000600047202 */ /* 0x000fe40000000f00 */
[----:B------:R-:W-:Y:S01]  /*b080*/  PRMT R6, R85, 0x9910, RZ ;  /* 0x0000991055067816 */ /* 0x000fe200000000ff */
        /* <DEDUP_REMOVED lines=13> */
[----:B------:R-:W-:-:S03]  /*b160*/  PRMT R4, R89, 0x9910, RZ ;  /* 0x0000991059047816 */ /* 0x000fc600000000ff */
[----:B------:R3:W-:Y:S01]  /*b170*/  STG.E.U8 desc[UR26][R40.64], R5 ;  /* 0x0000000528007986 */ /* 0x0007e2000c10111a */
[----:B--2---:R-:W-:-:S03]  /*b180*/  SHF.R.S32.HI R9, RZ, 0x8, R4 ;  /* 0x00000008ff097819 */ /* 0x004fc60000011404 */
[----:B------:R-:W-:Y:S01]  /*b190*/  STG.E.U8 desc[UR26][R42.64], R87 ;  /* 0x000000572a007986 */ /* 0x000fe2000c10111a */
[----:B------:R-:W-:-:S03]  /*b1a0*/  PRMT R4, R93, 0x9910, RZ ;  /* 0x000099105d047816 */ /* 0x000fc600000000ff */
[----:B------:R2:W-:Y:S01]  /*b1b0*/  STG.E.U8 desc[UR26][R44.64], R7 ;  /* 0x000000072c007986 */ /* 0x0005e2000c10111a */
[----:B---3--:R-:W-:-:S03]  /*b1c0*/  MOV R5, R6 ;  /* 0x0000000600057202 */ /* 0x008fc60000000f00 */
[----:B------:R-:W-:Y:S01]  /*b1d0*/  STG.E.U8 desc[UR26][R46.64], R89 ;  /* 0x000000592e007986 */ /* 0x000fe2000c10111a */
[----:B------:R-:W-:Y:S02]  /*b1e0*/  PRMT R6, R97, 0x9910, RZ ;  /* 0x0000991061067816 */ /* 0x000fe400000000ff */
[----:B------:R-:W-:Y:S01]  /*b1f0*/  SHF.R.S32.HI R5, RZ, 0x8, R5 ;  /* 0x00000008ff057819 */ /* 0x000fe20000011405 */
[----:B------:R3:W-:Y:S01]  /*b200*/  STG.E.U8 desc[UR26][R48.64], R9 ;  /* 0x0000000930007986 */ /* 0x0007e2000c10111a */
[----:B--2---:R-:W-:-:S03]  /*b210*/  SHF.R.S32.HI R7, RZ, 0x8, R4 ;  /* 0x00000008ff077819 */ /* 0x004fc60000011404 */
[----:B------:R-:W-:Y:S01]  /*b220*/  STG.E.U8 desc[UR26][R50.64], R91 ;  /* 0x0000005b32007986 */ /* 0x000fe2000c10111a */
[----:B------:R-:W-:-:S03]  /*b230*/  PRMT R4, R95, 0x9910, RZ ;  /* 0x000099105f047816 */ /* 0x000fc600000000ff */
[----:B------:R2:W-:Y:S04]  /*b240*/  STG.E.U8 desc[UR26][R52.64], R5 ;  /* 0x0000000534007986 */ /* 0x0005e8000c10111a */
[----:B------:R-:W-:Y:S01]  /*b250*/  STG.E.U8 desc[UR26][R54.64], R93 ;  /* 0x0000005d36007986 */ /* 0x000fe2000c10111a */
[----:B---3--:R-:W-:Y:S02]  /*b260*/  MOV R9, R4 ;  /* 0x0000000400097202 */ /* 0x008fe40000000f00 */
[----:B0-----:R-:W-:Y:S01]  /*b270*/  IADD3 R4, P1, P2, R11, UR6, R12 ;  /* 0x000000060b047c10 */ /* 0x001fe2000fa3e00c */
[----:B------:R0:W-:Y:S01]  /*b280*/  STG.E.U8 desc[UR26][R56.64], R7 ;  /* 0x0000000738007986 */ /* 0x0001e2000c10111a */
[----:B------:R-:W-:Y:S02]  /*b290*/  SHF.R.S32.HI R9, RZ, 0x8, R9 ;  /* 0x00000008ff097819 */ /* 0x000fe40000011409 */
[----:B--2---:R-:W-:Y:S01]  /*b2a0*/  IADD3.X R5, PT, PT, R0, UR5, R13, P1, P2 ;  /* 0x0000000500057c10 */ /* 0x004fe20008fe440d */
[----:B------:R2:W-:Y:S04]  /*b2b0*/  STG.E.U8 desc[UR26][R58.64], R95 ;  /* 0x0000005f3a007986 */ /* 0x0005e8000c10111a */
[----:B------:R2:W-:Y:S01]  /*b2c0*/  STG.E.U8 desc[UR26][R60.64], R9 ;  /* 0x000000093c007986 */ /* 0x0005e2000c10111a */
[----:B0-----:R-:W-:-:S03]  /*b2d0*/  MOV R7, R6 ;  /* 0x0000000600077202 */ /* 0x001fc60000000f00 */
[----:B------:R2:W-:Y:S01]  /*b2e0*/  STG.E.U8 desc[UR26][R62.64], R97 ;  /* 0x000000613e007986 */ /* 0x0005e2000c10111a */
[----:B------:R-:W-:-:S05]  /*b2f0*/  SHF.R.S32.HI R7, RZ, 0x8, R7 ;  /* 0x00000008ff077819 */ /* 0x000fca0000011407 */
[----:B------:R2:W-:Y:S04]  /*b300*/  STG.E.U8 desc[UR26][R2.64], R7 ;  /* 0x0000000702007986 */ /* 0x0005e8000c10111a */
[----:B------:R2:W-:Y:S01]  /*b310*/  STG.E desc[UR26][R4.64], R141 ;  /* 0x0000008d04007986 */ /* 0x0005e2000c10191a */
[----:B-1----:R-:W-:Y:S06]  /*b320*/  BAR.SYNC.DEFER_BLOCKING 0x0 ;  /* 0x0000000000007b1d */ /* 0x002fec0000010000 */
[----:B------:R-:W-:Y:S05]  /*b330*/  @P0 BRA `(.L_x_19) ;  /* 0x0000000000a00947 */ /* 0x000fea0003800000 */
[----:B------:R-:W0:Y:S01]  /*b340*/  S2UR UR5, SR_CgaCtaId ;  /* 0x00000000000579c3 */ /* 0x000e220000008800 */
[----:B------:R-:W-:Y:S01]  /*b350*/  NOP ;  /* 0x0000000000007918 */ /* 0x000fe20000000000 */
[----:B------:R-:W-:Y:S01]  /*b360*/  UMOV UR4, 0x50 ;  /* 0x0000005000047882 */ /* 0x000fe20000000000 */
[----:B------:R-:W-:Y:S02]  /*b370*/  MOV R0, UR16 ;  /* 0x0000001000007c02 */ /* 0x000fe40008000f00 */
[----:B--2---:R-:W-:Y:S02]  /*b380*/  MOV R3, 0xffff ;  /* 0x0000ffff00037802 */ /* 0x004fe40000000f00 */
[----:B------:R-:W-:Y:S02]  /*b390*/  LOP3.LUT R0, R0, 0xffff, RZ, 0xc0, !PT ;  /* 0x0000ffff00007812 */ /* 0x000fe400078ec0ff */
[----:B------:R-:W-:Y:S02]  /*b3a0*/  MOV R7, 0x1 ;  /* 0x0000000100077802 */ /* 0x000fe40000000f00 */
[----:B------:R-:W-:-:S04]  /*b3b0*/  SHF.R.U32.HI R0, RZ, 0x5, R0 ;  /* 0x00000005ff007819 */ /* 0x000fc80000011600 */
[----:B------:R-:W-:Y:S02]  /*b3c0*/  IADD3 R2, PT, PT, R0, 0x10, RZ ;  /* 0x0000001000027810 */ /* 0x000fe40007ffe0ff */
[----:B------:R-:W-:Y:S01]  /*b3d0*/  SHF.L.U32 R0, R3, R0, RZ ;  /* 0x0000000003007219 */ /* 0x000fe200000006ff */
[----:B0-----:R-:W-:Y:S01]  /*b3e0*/  ULEA UR6, UR5, UR4, 0x18 ;  /* 0x0000000405067291 */ /* 0x001fe2000f8ec0ff */
[----:B------:R-:W-:-:S04]  /*b3f0*/  SHF.L.U32 R3, R7, R2, RZ ;  /* 0x0000000207037219 */ /* 0x000fc800000006ff */
[----:B------:R-:W-:-:S04]  /*b400*/  LOP3.LUT R0, R3, R0, RZ, 0xfc, !PT ;  /* 0x0000000003007212 */ /* 0x000fc800078efcff */
[----:B------:R-:W0:Y:S01]  /*b410*/  LDS R5, [UR6] ;  /* 0x00000006ff057984 */ /* 0x000e220008000800 */
[C---:B------:R-:W-:Y:S02]  /*b420*/  LOP3.LUT R2, R0.reuse, 0xffff, RZ, 0xc0, !PT ;  /* 0x0000ffff00027812 */ /* 0x040fe400078ec0ff */
[----:B0-----:R-:W-:-:S04]  /*b430*/  LOP3.LUT R3, R0, 0xffff, R5, 0x80, !PT ;  /* 0x0000ffff00037812 */ /* 0x001fc800078e8005 */
[----:B------:R-:W-:-:S13]  /*b440*/  ISETP.NE.AND P0, PT, R3, R2, PT ;  /* 0x000000020300720c */ /* 0x000fda0003f05270 */
[----:B------:R-:W-:Y:S05]  /*b450*/  @P0 BRA `(.L_x_20) ;  /* 0x0000000000500947 */ /* 0x000fea0003800000 */
[----:B------:R-:W-:Y:S02]  /*b460*/  SHF.R.U32.HI R5, RZ, 0x10, R5 ;  /* 0x00000010ff057819 */ /* 0x000fe40000011605 */
[----:B------:R-:W-:-:S04]  /*b470*/  SHF.R.U32.HI R2, RZ, 0x10, R0 ;  /* 0x00000010ff027819 */ /* 0x000fc80000011600 */
[----:B------:R-:W-:-:S04]  /*b480*/  LOP3.LUT R5, R5, R2, RZ, 0xc0, !PT ;  /* 0x0000000205057212 */ /* 0x000fc800078ec0ff */
[----:B------:R-:W-:-:S13]  /*b490*/  ISETP.NE.AND P0, PT, R5, R2, PT ;  /* 0x000000020500720c */ /* 0x000fda0003f05270 */
[----:B------:R-:W-:Y:S05]  /*b4a0*/  @P0 BRA `(.L_x_21) ;  /* 0x0000000000300947 */ /* 0x000fea0003800000 */
[----:B------:R-:W-:Y:S01]  /*b4b0*/  R2UR UR4, R0 ;  /* 0x00000000000472ca */ /* 0x000fe200000e0000 */
[----:B------:R-:W-:Y:S01]  /*b4c0*/  VOTEU.ANY UR5, UPT, PT ;  /* 0x0000000000057886 */ /* 0x000fe200038e0100 */
[----:B------:R-:W0:Y:S01]  /*b4d0*/  S2R R0, SR_LANEID ;  /* 0x0000000000007919 */ /* 0x000e220000000000 */
[----:B------:R-:W-:-:S10]  /*b4e0*/  UFLO.U32 UR5, UR5 ;  /* 0x00000005000572bd */ /* 0x000fd400080e0000 */
[----:B------:R-:W-:-:S06]  /*b4f0*/  ULOP3.LUT UR4, URZ, UR4, URZ, 0x33, !UPT ;  /* 0x00000004ff047292 */ /* 0x000fcc000f8e33ff */
[----:B------:R-:W-:-:S04]  /*b500*/  MOV R2, UR4 ;  /* 0x0000000400027c02 */ /* 0x000fc80008000f00 */
[----:B------:R-:W1:Y:S02]  /*b510*/  REDUX UR7, R2 ;  /* 0x00000000020773c4 */ /* 0x000e640000000000 */
[----:B------:R3:W-:Y:S01]  /*b520*/  UTCATOMSWS.AND URZ, UR4 ;  /* 0x0000000400ff79e3 */ /* 0x0007e20008000000 */
[----:B0-----:R-:W-:Y:S02]  /*b530*/  ISETP.EQ.U32.AND P0, PT, R0, UR5, PT ;  /* 0x0000000500007c0c */ /* 0x001fe4000bf02070 */
[----:B-1----:R-:W-:-:S11]  /*b540*/  MOV R0, UR7 ;  /* 0x0000000700007c02 */ /* 0x002fd60008000f00 */
[----:B------:R3:W-:Y:S01]  /*b550*/  @P0 ATOMS.AND RZ, [UR6], R0 ;  /* 0x00000000ffff098c */ /* 0x0007e2000a800006 */
[----:B------:R-:W-:Y:S05]  /*b560*/  BRA `(.L_x_19) ;  /* 0x0000000000147947 */ /* 0x000fea0003800000 */
.L_x_21:
[----:B------:R-:W-:-:S07]  /*b570*/  MOV R2, 0xb590 ;  /* 0x0000b59000027802 */ /* 0x000fce0000000f00 */
[----:B------:R-:W-:Y:S05]  /*b580*/  CALL.REL.NOINC `($__internal_0_$__cuda_sm10x_tcgen05_guardrail_trap_col_being_dealloced_not_returned_by_alloc) ;  /* 0x0000000000447944 */ /* 0x000fea0003c00000 */
[----:B------:R-:W-:Y:S05]  /*b590*/  BRA `(.L_x_19) ;  /* 0x0000000000087947 */ /* 0x000fea0003800000 */
.L_x_20:
[----:B------:R-:W-:-:S07]  /*b5a0*/  MOV R2, 0xb5c0 ;  /* 0x0000b5c000027802 */ /* 0x000fce0000000f00 */
[----:B------:R-:W-:Y:S05]  /*b5b0*/  CALL.REL.NOINC `($__internal_2_$__cuda_sm10x_tcgen05_guardrail_trap_unallocated_columns_being_dealloced) ;  /* 0x0000000000507944 */ /* 0x000fea0003c00000 */
.L_x_19:
[----:B------:R-:W-:Y:S01]  /*b5c0*/  NOP ;  /* 0x0000000000007918 */ /* 0x000fe20000000000 */
[----:B---3--:R-:W-:Y:S05]  /*b5d0*/  EXIT ;  /* 0x000000000000794d */ /* 0x008fea0003800000 */
.L_x_8:
[----:B------:R-:W1:Y:S02]  /*b5e0*/  SYNCS.PHASECHK.TRANS64.TRYWAIT P4, [UR15+0xb000], RZ ;  /* 0x00b000ffff0075a7 */ /* 0x000e64000808110f */
[----:B-1----:R-:W-:Y:S05]  /*b5f0*/  @!P4 BRA `(.L_x_8) ;  /* 0xfffffffc00f8c947 */ /* 0x002fea000383ffff */
[----:B------:R-:W-:Y:S05]  /*b600*/  BRA `(.L_x_7) ;  /* 0xffffff6400347947 */ /* 0x000fea000383ffff */
.L_x_13:
[----:B------:R-:W1:Y:S02]  /*b610*/  SYNCS.PHASECHK.TRANS64.TRYWAIT P2, [UR15+0xd010], RZ ;  /* 0x00d010ffff0075a7 */ /* 0x000e64000804110f */
[----:B-1----:R-:W-:Y:S05]  /*b620*/  @!P2 BRA `(.L_x_13) ;  /* 0xfffffffc00f8a947 */ /* 0x002fea000383ffff */
[----:B------:R-:W-:Y:S05]  /*b630*/  BRA `(.L_x_22) ;  /* 0xffffffac000c7947 */ /* 0x000fea000383ffff */
.L_x_14:
[----:B------:R-:W1:Y:S02]  /*b640*/  SYNCS.PHASECHK.TRANS64.TRYWAIT P2, [UR18], R212 ;  /* 0x000000d4ff0075a7 */ /* 0x000e640008041112 */
[----:B-1----:R-:W-:Y:S05]  /*b650*/  @!P2 BRA `(.L_x_14) ;  /* 0xfffffffc00f8a947 */ /* 0x002fea000383ffff */
[----:B------:R-:W-:Y:S05]  /*b660*/  BRA `(.L_x_23) ;  /* 0xffffffc4008c7947 */ /* 0x000fea000383ffff */
.L_x_18:
[----:B------:R-:W0:Y:S02]  /*b670*/  SYNCS.PHASECHK.TRANS64.TRYWAIT P2, [UR18], R3 ;  /* 0x00000003ff0075a7 */ /* 0x000e240008041112 */
[----:B0-----:R-:W-:Y:S05]  /*b680*/  @!P2 BRA `(.L_x_18) ;  /* 0xfffffffc00f8a947 */ /* 0x001fea000383ffff */
[----:B------:R-:W-:Y:S05]  /*b690*/  BRA `(.L_x_17) ;  /* 0xffffffe400ec7947 */ /* 0x000fea000383ffff */
        .weak           $__internal_0_$__cuda_sm10x_tcgen05_guardrail_trap_col_being_dealloced_not_returned_by_alloc
        .type           $__internal_0_$__cuda_sm10x_tcgen05_guardrail_trap_col_being_dealloced_not_returned_by_alloc,@function
        .size           $__internal_0_$__cuda_sm10x_tcgen05_guardrail_trap_col_being_dealloced_not_returned_by_alloc,($__internal_1_$__cuda_sm10x_tcgen05_guardrail_trap_phase_invalid_during_alloc - $__internal_0_$__cuda_sm10x_tcgen05_guardrail_trap_col_being_dealloced_not_returned_by_alloc)
$__internal_0_$__cuda_sm10x_tcgen05_guardrail_trap_col_being_dealloced_not_returned_by_alloc:
[----:B------:R-:W-:Y:S05]  /*b6a0*/  BPT.TRAP 0x1 ;  /* 0x000000040000795c */ /* 0x000fea0000300000 */
[----:B------:R-:W-:-:S04]  /*b6b0*/  HFMA2 R3, -RZ, RZ, 0, 0 ;  /* 0x00000000ff037431 */ /* 0x000fc800000001ff */
[----:B------:R-:W-:Y:S05]  /*b6c0*/  RET.REL.NODEC R2 `(attn_fwd) ;  /* 0xffffff48024c7950 */ /* 0x000fea0003c3ffff */
        .weak           $__internal_1_$__cuda_sm10x_tcgen05_guardrail_trap_phase_invalid_during_alloc
        .type           $__internal_1_$__cuda_sm10x_tcgen05_guardrail_trap_phase_invalid_during_alloc,@function
        .size           $__internal_1_$__cuda_sm10x_tcgen05_guardrail_trap_phase_invalid_during_alloc,($__internal_2_$__cuda_sm10x_tcgen05_guardrail_trap_unallocated_columns_being_dealloced - $__internal_1_$__cuda_sm10x_tcgen05_guardrail_trap_phase_invalid_during_alloc)
$__internal_1_$__cuda_sm10x_tcgen05_guardrail_trap_phase_invalid_during_alloc:
[----:B------:R-:W-:Y:S05]  /*b6d0*/  BPT.TRAP 0x1 ;  /* 0x000000040000795c */ /* 0x000fea0000300000 */
[----:B------:R-:W-:-:S04]  /*b6e0*/  MOV R5, 0x0 ;  /* 0x0000000000057802 */ /* 0x000fc80000000f00 */
[----:B------:R-:W-:Y:S05]  /*b6f0*/  RET.REL.NODEC R4 `(attn_fwd) ;  /* 0xffffff4804407950 */ /* 0x000fea0003c3ffff */
        .weak           $__internal_2_$__cuda_sm10x_tcgen05_guardrail_trap_unallocated_columns_being_dealloced
        .type           $__internal_2_$__cuda_sm10x_tcgen05_guardrail_trap_unallocated_columns_being_dealloced,@function
        .size           $__internal_2_$__cuda_sm10x_tcgen05_guardrail_trap_unallocated_columns_being_dealloced,(.L_x_27 - $__internal_2_$__cuda_sm10x_tcgen05_guardrail_trap_unallocated_columns_being_dealloced)
$__internal_2_$__cuda_sm10x_tcgen05_guardrail_trap_unallocated_columns_being_dealloced:
[----:B------:R-:W-:Y:S05]  /*b700*/  BPT.TRAP 0x1 ;  /* 0x000000040000795c */ /* 0x000fea0000300000 */
[----:B------:R-:W-:-:S04]  /*b710*/  HFMA2 R3, -RZ, RZ, 0, 0 ;  /* 0x00000000ff037431 */ /* 0x000fc800000001ff */
[----:B------:R-:W-:Y:S05]  /*b720*/  RET.REL.NODEC R2 `(attn_fwd) ;  /* 0xffffff4802347950 */ /* 0x000fea0003c3ffff */
.L_x_24:
[----:B------:R-:W-:-:S00]  /*b730*/  BRA `(.L_x_24) ;  /* 0xfffffffc00fc7947 */ /* 0x000fc0000383ffff */
[----:B------:R-:W-:-:S00]  /*b740*/  NOP ;  /* 0x0000000000007918 */ /* 0x000fc00000000000 */
        /* <DEDUP_REMOVED lines=11> */
.L_x_27:


//--------------------- .nv.global.init           --------------------------
	.section	.nv.global.init,"aw",@progbits
.nv.global.init:
	.type		_$_str,@object
	.size		_$_str,(.L_3 - _$_str)
_$_str:
        /*0000*/ 	.byte	0x5f, 0x5f, 0x43, 0x55, 0x44, 0x41, 0x5f, 0x46, 0x54, 0x5a, 0x00
.L_3:


//--------------------- .nv.shared.attn_fwd       --------------------------
	.section	.nv.shared.attn_fwd,"aw",@nobits
	.sectionflags	@""
	.align	16
	.zero		1024


//--------------------- .nv.shared.reserved.0     --------------------------
	.section	.nv.shared.reserved.0,"aw",@nobits
	.align	8
	.weak		__nv_reservedSMEM_offset_0_alias
	.size		__nv_reservedSMEM_offset_0_alias, 0, 64
	.other		__nv_reservedSMEM_offset_0_alias,@"STO_CUDA_RESERVED_SHARED STV_DEFAULT"
__nv_reservedSMEM_offset_0_alias:
	.zero		0
.nv.shared.reserved.0:
	.zero		64
	.weak		__nv_reservedSMEM_allocation_phase
	.type		__nv_reservedSMEM_allocation_phase,@object
	.size		__nv_reservedSMEM_allocation_phase,(.L_0 - __nv_reservedSMEM_allocation_phase)
__nv_reservedSMEM_allocation_phase:
	.zero		1
.L_0:
	.zero		7
	.weak		__nv_reservedSMEM_devtool_atexit_pc
	.type		__nv_reservedSMEM_devtool_atexit_pc,@object
	.size		__nv_reservedSMEM_devtool_atexit_pc,(__nv_reservedSMEM_allocation_mask - __nv_reservedSMEM_devtool_atexit_pc)
__nv_reservedSMEM_devtool_atexit_pc:
	.zero		8
	.weak		__nv_reservedSMEM_allocation_mask
	.type		__nv_reservedSMEM_allocation_mask,@object
	.size		__nv_reservedSMEM_allocation_mask,(.L_2 - __nv_reservedSMEM_allocation_mask)
__nv_reservedSMEM_allocation_mask:
	.zero		4
.L_2:


//--------------------- .nv.constant0.attn_fwd    --------------------------
	.section	.nv.constant0.attn_fwd,"a",@progbits
	.sectionflags	@""
	.align	4
.nv.constant0.attn_fwd:
	.zero		1032


//--------------------- SYMBOLS --------------------------

	.type		.nv.reservedSmem.offset0,@object
	.size		.nv.reservedSmem.offset0,0x4
	.type		.nv.reservedSmem.cap,@object
	.size		.nv.reservedSmem.cap,0x4
